	.target	sm_100a

	.elftype	@"ET_EXEC"


//--------------------- .note.nv.tkinfo           --------------------------
	.section	.note.nv.tkinfo,"",@"SHT_NOTE"
	.sectionflags	@"SHF_NOTE_NV_TKINFO"
	.tkinfo
        /*0018*/ 	.word	0x00000002
        /*0030*/ 	.string	""
        /*0030*/ 	.string	"ptxas"
        /*0030*/ 	.string	"Cuda compilation tools, release 13.0, V13.0.88"
        /*0030*/ 	.string	"Build cuda_13.0.r13.0/compiler.36424714_0"
        /*0030*/ 	.string	"-arch sm_100a -m 64 "



//--------------------- .note.nv.cuinfo           --------------------------
	.section	.note.nv.cuinfo,"",@"SHT_NOTE"
	.sectionflags	@"SHF_NOTE_NV_CUINFO"
        /*0018*/ 	.short	0x0002
        /*001a*/ 	.short	0x0064
        /*001c*/ 	.short	0x0082
	.zero		2


//--------------------- .nv.info                  --------------------------
	.section	.nv.info,"",@"SHT_CUDA_INFO"
	.align	4


	//----- nvinfo : EIATTR_REGCOUNT
	.align		4
        /*0000*/ 	.byte	0x04, 0x2f
        /*0002*/ 	.short	(.L_19 - .L_18)
	.align		4
.L_18:
        /*0004*/ 	.word	index@(_ZN7cutlass13device_kernelINS_4gemm6kernel13GemmUniversalIN4cute5tupleIJiiiiEEENS1_10collective13CollectiveMmaINS1_35MainloopSm100TmaUmmaWarpSpecializedILi4ELi2ELi4ENS5_IJNS4_1CILi2EEESB_NSA_ILi1EEEEEEEENS5_IJNSA_ILi64EEENSA_ILi128EEESG_EEENS_6half_tENS5_IJlSC_lEEESI_SJ_NS4_8TiledMMAINS4_8MMA_AtomIJNS4_20SM100_MMA_F16BF16_SSISI_SI_fLi64ELi128ELNS4_4UMMA5MajorE0ELSO_0ELNSN_7ScaleInE0ELSP_0EEEEEENS4_6LayoutINS5_IJSC_SC_SC_EEENS5_IJNSA_ILi0EEESU_SU_EEEEENS5_IJNS4_10UnderscoreESX_SX_EEEEENS4_23SM90_TMA_LOAD_MULTICASTENS4_14ComposedLayoutINS4_7SwizzleILi3ELi4ELi3EEENS4_18smem_ptr_flag_bitsILi16EEENSS_INS5_IJNSA_ILi8EEESF_EEENS5_IJSF_SC_EEEEEEEvNS4_8identityES10_S1A_vS1B_EENS_8epilogue10collective18CollectiveEpilogueINS1D_23Sm100TmaWarpSpecializedILi4ELi2ELi16ELb1ELb0EEEJSH_NS5_IJNSS_ISF_SC_EENSS_INSA_ILi32EEESC_EEEEESI_SJ_SI_SJ_NS1D_6fusion15FusionCallbacksIS1H_NS1M_17LinearCombinationISI_fSI_fLNS_15FloatRoundStyleE2EEESH_S1L_JEEENS4_5SM1004TMEM4LOAD26SM100_TMEM_LOAD_16dp256b4xENS4_13SM90_TMA_LOADENS11_INS12_ILi2ELi4ELi3EEES15_NSS_INS5_IJS16_S1J_EEENS5_IJS1J_SC_EEEEEEENS4_17SM75_U32x4_LDSM_NENS4_14SM90_TMA_STOREES21_NS4_17SM90_U32x4_STSM_NENS4_39AutoVectorizingCopyWithAssumedAlignmentILi128EEEEEEvvEEEEvNT_6ParamsE)
        /*0008*/ 	.word	0x00000044


	//----- nvinfo : EIATTR_FRAME_SIZE
	.align		4
.L_19:
        /*000c*/ 	.byte	0x04, 0x11
        /*000e*/ 	.short	(.L_21 - .L_20)
	.align		4
.L_20:
        /*0010*/ 	.word	index@($__internal_2_$__cuda_sm10x_tcgen05_guardrail_trap_unallocated_columns_being_dealloced)
        /*0014*/ 	.word	0x00000000


	//----- nvinfo : EIATTR_FRAME_SIZE
	.align		4
.L_21:
        /*0018*/ 	.byte	0x04, 0x11
        /*001a*/ 	.short	(.L_23 - .L_22)
	.align		4
.L_22:
        /*001c*/ 	.word	index@($__internal_1_$__cuda_sm10x_tcgen05_guardrail_trap_phase_invalid_during_alloc)
        /*0020*/ 	.word	0x00000000


	//----- nvinfo : EIATTR_FRAME_SIZE
	.align		4
.L_23:
        /*0024*/ 	.byte	0x04, 0x11
        /*0026*/ 	.short	(.L_25 - .L_24)
	.align		4
.L_24:
        /*0028*/ 	.word	index@($__internal_0_$__cuda_sm10x_tcgen05_guardrail_trap_col_being_dealloced_not_returned_by_alloc)
        /*002c*/ 	.word	0x00000000


	//----- nvinfo : EIATTR_FRAME_SIZE
	.align		4
.L_25:
        /*0030*/ 	.byte	0x04, 0x11
        /*0032*/ 	.short	(.L_27 - .L_26)
	.align		4
.L_26:
        /*0034*/ 	.word	index@(_ZN7cutlass13device_kernelINS_4gemm6kernel13GemmUniversalIN4cute5tupleIJiiiiEEENS1_10collective13CollectiveMmaINS1_35MainloopSm100TmaUmmaWarpSpecializedILi4ELi2ELi4ENS5_IJNS4_1CILi2EEESB_NSA_ILi1EEEEEEEENS5_IJNSA_ILi64EEENSA_ILi128EEESG_EEENS_6half_tENS5_IJlSC_lEEESI_SJ_NS4_8TiledMMAINS4_8MMA_AtomIJNS4_20SM100_MMA_F16BF16_SSISI_SI_fLi64ELi128ELNS4_4UMMA5MajorE0ELSO_0ELNSN_7ScaleInE0ELSP_0EEEEEENS4_6LayoutINS5_IJSC_SC_SC_EEENS5_IJNSA_ILi0EEESU_SU_EEEEENS5_IJNS4_10UnderscoreESX_SX_EEEEENS4_23SM90_TMA_LOAD_MULTICASTENS4_14ComposedLayoutINS4_7SwizzleILi3ELi4ELi3EEENS4_18smem_ptr_flag_bitsILi16EEENSS_INS5_IJNSA_ILi8EEESF_EEENS5_IJSF_SC_EEEEEEEvNS4_8identityES10_S1A_vS1B_EENS_8epilogue10collective18CollectiveEpilogueINS1D_23Sm100TmaWarpSpecializedILi4ELi2ELi16ELb1ELb0EEEJSH_NS5_IJNSS_ISF_SC_EENSS_INSA_ILi32EEESC_EEEEESI_SJ_SI_SJ_NS1D_6fusion15FusionCallbacksIS1H_NS1M_17LinearCombinationISI_fSI_fLNS_15FloatRoundStyleE2EEESH_S1L_JEEENS4_5SM1004TMEM4LOAD26SM100_TMEM_LOAD_16dp256b4xENS4_13SM90_TMA_LOADENS11_INS12_ILi2ELi4ELi3EEES15_NSS_INS5_IJS16_S1J_EEENS5_IJS1J_SC_EEEEEEENS4_17SM75_U32x4_LDSM_NENS4_14SM90_TMA_STOREES21_NS4_17SM90_U32x4_STSM_NENS4_39AutoVectorizingCopyWithAssumedAlignmentILi128EEEEEEvvEEEEvNT_6ParamsE)
        /*0038*/ 	.word	0x00000000


	//----- nvinfo : EIATTR_MIN_STACK_SIZE
	.align		4
.L_27:
        /*003c*/ 	.byte	0x04, 0x12
        /*003e*/ 	.short	(.L_29 - .L_28)
	.align		4
.L_28:
        /*0040*/ 	.word	index@(_ZN7cutlass13device_kernelINS_4gemm6kernel13GemmUniversalIN4cute5tupleIJiiiiEEENS1_10collective13CollectiveMmaINS1_35MainloopSm100TmaUmmaWarpSpecializedILi4ELi2ELi4ENS5_IJNS4_1CILi2EEESB_NSA_ILi1EEEEEEEENS5_IJNSA_ILi64EEENSA_ILi128EEESG_EEENS_6half_tENS5_IJlSC_lEEESI_SJ_NS4_8TiledMMAINS4_8MMA_AtomIJNS4_20SM100_MMA_F16BF16_SSISI_SI_fLi64ELi128ELNS4_4UMMA5MajorE0ELSO_0ELNSN_7ScaleInE0ELSP_0EEEEEENS4_6LayoutINS5_IJSC_SC_SC_EEENS5_IJNSA_ILi0EEESU_SU_EEEEENS5_IJNS4_10UnderscoreESX_SX_EEEEENS4_23SM90_TMA_LOAD_MULTICASTENS4_14ComposedLayoutINS4_7SwizzleILi3ELi4ELi3EEENS4_18smem_ptr_flag_bitsILi16EEENSS_INS5_IJNSA_ILi8EEESF_EEENS5_IJSF_SC_EEEEEEEvNS4_8identityES10_S1A_vS1B_EENS_8epilogue10collective18CollectiveEpilogueINS1D_23Sm100TmaWarpSpecializedILi4ELi2ELi16ELb1ELb0EEEJSH_NS5_IJNSS_ISF_SC_EENSS_INSA_ILi32EEESC_EEEEESI_SJ_SI_SJ_NS1D_6fusion15FusionCallbacksIS1H_NS1M_17LinearCombinationISI_fSI_fLNS_15FloatRoundStyleE2EEESH_S1L_JEEENS4_5SM1004TMEM4LOAD26SM100_TMEM_LOAD_16dp256b4xENS4_13SM90_TMA_LOADENS11_INS12_ILi2ELi4ELi3EEES15_NSS_INS5_IJS16_S1J_EEENS5_IJS1J_SC_EEEEEEENS4_17SM75_U32x4_LDSM_NENS4_14SM90_TMA_STOREES21_NS4_17SM90_U32x4_STSM_NENS4_39AutoVectorizingCopyWithAssumedAlignmentILi128EEEEEEvvEEEEvNT_6ParamsE)
        /*0044*/ 	.word	0x00000000
.L_29:


//--------------------- .nv.compat                --------------------------
	.section	.nv.compat,"",@"SHT_CUDA_COMPAT_INFO"
	.align	4
        /*0000*/ 	.byte	0x02, 0x09, 0x01, 0x00, 0x02, 0x02, 0x02, 0x00, 0x02, 0x05, 0x05, 0x00, 0x03, 0x07, 0x01, 0x01
        /*0010*/ 	.byte	0x02, 0x03, 0x01, 0x00, 0x02, 0x06, 0x01, 0x00, 0x04, 0x0b, 0x08, 0x00, 0x09, 0x00, 0x00, 0x00
        /*0020*/ 	.byte	0x00, 0x00, 0x00, 0x00


//--------------------- .nv.info._ZN7cutlass13device_kernelINS_4gemm6kernel13GemmUniversalIN4cute5tupleIJiiiiEEENS1_10collective13CollectiveMmaINS1_35MainloopSm100TmaUmmaWarpSpecializedILi4ELi2ELi4ENS5_IJNS4_1CILi2EEESB_NSA_ILi1EEEEEEEENS5_IJNSA_ILi64EEENSA_ILi128EEESG_EEENS_6half_tENS5_IJlSC_lEEESI_SJ_NS4_8TiledMMAINS4_8MMA_AtomIJNS4_20SM100_MMA_F16BF16_SSISI_SI_fLi64ELi128ELNS4_4UMMA5MajorE0ELSO_0ELNSN_7ScaleInE0ELSP_0EEEEEENS4_6LayoutINS5_IJSC_SC_SC_EEENS5_IJNSA_ILi0EEESU_SU_EEEEENS5_IJNS4_10UnderscoreESX_SX_EEEEENS4_23SM90_TMA_LOAD_MULTICASTENS4_14ComposedLayoutINS4_7SwizzleILi3ELi4ELi3EEENS4_18smem_ptr_flag_bitsILi16EEENSS_INS5_IJNSA_ILi8EEESF_EEENS5_IJSF_SC_EEEEEEEvNS4_8identityES10_S1A_vS1B_EENS_8epilogue10collective18CollectiveEpilogueINS1D_23Sm100TmaWarpSpecializedILi4ELi2ELi16ELb1ELb0EEEJSH_NS5_IJNSS_ISF_SC_EENSS_INSA_ILi32EEESC_EEEEESI_SJ_SI_SJ_NS1D_6fusion15FusionCallbacksIS1H_NS1M_17LinearCombinationISI_fSI_fLNS_15FloatRoundStyleE2EEESH_S1L_JEEENS4_5SM1004TMEM4LOAD26SM100_TMEM_LOAD_16dp256b4xENS4_13SM90_TMA_LOADENS11_INS12_ILi2ELi4ELi3EEES15_NSS_INS5_IJS16_S1J_EEENS5_IJS1J_SC_EEEEEEENS4_17SM75_U32x4_LDSM_NENS4_14SM90_TMA_STOREES21_NS4_17SM90_U32x4_STSM_NENS4_39AutoVectorizingCopyWithAssumedAlignmentILi128EEEEEEvvEEEEvNT_6ParamsE --------------------------
	.section	.nv.info._ZN7cutlass13device_kernelINS_4gemm6kernel13GemmUniversalIN4cute5tupleIJiiiiEEENS1_10collective13CollectiveMmaINS1_35MainloopSm100TmaUmmaWarpSpecializedILi4ELi2ELi4ENS5_IJNS4_1CILi2EEESB_NSA_ILi1EEEEEEEENS5_IJNSA_ILi64EEENSA_ILi128EEESG_EEENS_6half_tENS5_IJlSC_lEEESI_SJ_NS4_8TiledMMAINS4_8MMA_AtomIJNS4_20SM100_MMA_F16BF16_SSISI_SI_fLi64ELi128ELNS4_4UMMA5MajorE0ELSO_0ELNSN_7ScaleInE0ELSP_0EEEEEENS4_6LayoutINS5_IJSC_SC_SC_EEENS5_IJNSA_ILi0EEESU_SU_EEEEENS5_IJNS4_10UnderscoreESX_SX_EEEEENS4_23SM90_TMA_LOAD_MULTICASTENS4_14ComposedLayoutINS4_7SwizzleILi3ELi4ELi3EEENS4_18smem_ptr_flag_bitsILi16EEENSS_INS5_IJNSA_ILi8EEESF_EEENS5_IJSF_SC_EEEEEEEvNS4_8identityES10_S1A_vS1B_EENS_8epilogue10collective18CollectiveEpilogueINS1D_23Sm100TmaWarpSpecializedILi4ELi2ELi16ELb1ELb0EEEJSH_NS5_IJNSS_ISF_SC_EENSS_INSA_ILi32EEESC_EEEEESI_SJ_SI_SJ_NS1D_6fusion15FusionCallbacksIS1H_NS1M_17LinearCombinationISI_fSI_fLNS_15FloatRoundStyleE2EEESH_S1L_JEEENS4_5SM1004TMEM4LOAD26SM100_TMEM_LOAD_16dp256b4xENS4_13SM90_TMA_LOADENS11_INS12_ILi2ELi4ELi3EEES15_NSS_INS5_IJS16_S1J_EEENS5_IJS1J_SC_EEEEEEENS4_17SM75_U32x4_LDSM_NENS4_14SM90_TMA_STOREES21_NS4_17SM90_U32x4_STSM_NENS4_39AutoVectorizingCopyWithAssumedAlignmentILi128EEEEEEvvEEEEvNT_6ParamsE,"",@"SHT_CUDA_INFO"
	.sectionflags	@""
	.align	4


	//----- nvinfo : EIATTR_CUDA_API_VERSION
	.align		4
        /*0000*/ 	.byte	0x04, 0x37
        /*0002*/ 	.short	(.L_31 - .L_30)
.L_30:
        /*0004*/ 	.word	0x00000082


	//----- nvinfo : EIATTR_KPARAM_INFO
	.align		4
.L_31:
        /*0008*/ 	.byte	0x04, 0x17
        /*000a*/ 	.short	(.L_33 - .L_32)
.L_32:
        /*000c*/ 	.word	0x00000000
        /*0010*/ 	.short	0x0000
        /*0012*/ 	.short	0x0000
        /*0014*/ 	.byte	0x00, 0xf0, 0x01, 0x20


	//----- nvinfo : EIATTR_AT_ENTRY_FRAGMENTS
	.align		4
.L_33:
        /*0018*/ 	.byte	0x04, 0x4f
        /*001a*/ 	.short	(.L_35 - .L_34)


	//   ....[0]....
.L_34:
        /*001c*/ 	.word	0x00000006


	//----- nvinfo : EIATTR_RESERVED_SMEM_USED
	.align		4
.L_35:
        /*0020*/ 	.byte	0x01, 0x41
	.zero		2


	//----- nvinfo : EIATTR_SPARSE_MMA_MASK
	.align		4
        /*0024*/ 	.byte	0x03, 0x50
        /*0026*/ 	.short	0x0000


	//----- nvinfo : EIATTR_TCGEN05_1CTA_USED
	.align		4
        /*0028*/ 	.byte	0x01, 0x51
	.zero		2


	//----- nvinfo : EIATTR_MAXREG_COUNT
	.align		4
        /*002c*/ 	.byte	0x03, 0x1b
        /*002e*/ 	.short	0x00ff


	//----- nvinfo : EIATTR_NUM_BARRIERS
	.align		4
        /*0030*/ 	.byte	0x02, 0x4c
        /*0032*/ 	.byte	0x07
	.zero		1


	//----- nvinfo : EIATTR_EXTERNS
	.align		4
        /*0034*/ 	.byte	0x04, 0x0f
        /*0036*/ 	.short	(.L_37 - .L_36)


	//   ....[0]....
	.align		4
.L_36:
        /*0038*/ 	.word	index@(__assertfail)


	//----- nvinfo : EIATTR_MERCURY_ISA_VERSION
	.align		4
.L_37:
        /*003c*/ 	.byte	0x03, 0x5f
        /*003e*/ 	.short	0x0101


	//----- nvinfo : EIATTR_INT_WARP_WIDE_INSTR_OFFSETS
	.align		4
        /*0040*/ 	.byte	0x04, 0x31
        /*0042*/ 	.short	(.L_39 - .L_38)


	//   ....[0]....
.L_38:
        /*0044*/ 	.word	0x00004240


	//   ....[1]....
        /*0048*/ 	.word	0x00004270


	//   ....[2]....
        /*004c*/ 	.word	0x00004290


	//   ....[3]....
        /*0050*/ 	.word	0x00004dd0


	//   ....[4]....
        /*0054*/ 	.word	0x00004e40


	//   ....[5]....
        /*0058*/ 	.word	0x00004f20


	//   ....[6]....
        /*005c*/ 	.word	0x00004fa0


	//   ....[7]....
        /*0060*/ 	.word	0x000050a0


	//   ....[8]....
        /*0064*/ 	.word	0x00005120


	//   ....[9]....
        /*0068*/ 	.word	0x00005210


	//   ....[10]....
        /*006c*/ 	.word	0x000052c0


	//----- nvinfo : EIATTR_COOP_GROUP_MASK_REGIDS
	.align		4
.L_39:
        /*0070*/ 	.byte	0x04, 0x29
        /*0072*/ 	.short	(.L_41 - .L_40)


	//   ....[0]....
.L_40:
        /*0074*/ 	.word	0xffffffff


	//   ....[1]....
        /*0078*/ 	.word	0xffffffff


	//   ....[2]....
        /*007c*/ 	.word	0xffffffff


	//   ....[3]....
        /*0080*/ 	.word	0xffffffff


	//   ....[4]....
        /*0084*/ 	.word	0xffffffff


	//   ....[5]....
        /*0088*/ 	.word	0xffffffff


	//   ....[6]....
        /*008c*/ 	.word	0xffffffff


	//   ....[7]....
        /*0090*/ 	.word	0xffffffff


	//   ....[8]....
        /*0094*/ 	.word	0xffffffff


	//   ....[9]....
        /*0098*/ 	.word	0xffffffff


	//   ....[10]....
        /*009c*/ 	.word	0xffffffff


	//   ....[11]....
        /*00a0*/ 	.word	0xffffffff


	//   ....[12]....
        /*00a4*/ 	.word	0xffffffff


	//   ....[13]....
        /*00a8*/ 	.word	0xffffffff


	//----- nvinfo : EIATTR_COOP_GROUP_INSTR_OFFSETS
	.align		4
.L_41:
        /*00ac*/ 	.byte	0x04, 0x28
        /*00ae*/ 	.short	(.L_43 - .L_42)


	//   ....[0]....
.L_42:
        /*00b0*/ 	.word	0x00000080


	//   ....[1]....
        /*00b4*/ 	.word	0x000004f0


	//   ....[2]....
        /*00b8*/ 	.word	0x000006a0


	//   ....[3]....
        /*00bc*/ 	.word	0x00000840


	//   ....[4]....
        /*00c0*/ 	.word	0x00000940


	//   ....[5]....
        /*00c4*/ 	.word	0x00000ab0


	//   ....[6]....
        /*00c8*/ 	.word	0x00000c50


	//   ....[7]....
        /*00cc*/ 	.word	0x00000e00


	//   ....[8]....
        /*00d0*/ 	.word	0x000023c0


	//   ....[9]....
        /*00d4*/ 	.word	0x00003270


	//   ....[10]....
        /*00d8*/ 	.word	0x00003480


	//   ....[11]....
        /*00dc*/ 	.word	0x000034b0


	//   ....[12]....
        /*00e0*/ 	.word	0x00004120


	//   ....[13]....
        /*00e4*/ 	.word	0x00004350


	//----- nvinfo : EIATTR_VRC_CTA_INIT_COUNT
	.align		4
.L_43:
        /*00e8*/ 	.byte	0x02, 0x4a
        /*00ea*/ 	.byte	0x80
	.zero		1


	//----- nvinfo : EIATTR_SYSCALL_OFFSETS
	.align		4
        /*00ec*/ 	.byte	0x04, 0x46
        /*00ee*/ 	.short	(.L_45 - .L_44)


	//   ....[0]....
.L_44:
        /*00f0*/ 	.word	0x00005f50


	//   ....[1]....
        /*00f4*/ 	.word	0x00006040


	//   ....[2]....
        /*00f8*/ 	.word	0x00006800


	//   ....[3]....
        /*00fc*/ 	.word	0x000070b0


	//   ....[4]....
        /*0100*/ 	.word	0x00007940


	//   ....[5]....
        /*0104*/ 	.word	0x000081d0


	//----- nvinfo : EIATTR_MBARRIER_INSTR_OFFSETS
	.align		4
.L_45:
        /*0108*/ 	.byte	0x04, 0x39
        /*010a*/ 	.short	(.L_47 - .L_46)


	//   ....[0]....
.L_46:
        /*010c*/ 	.word	0x00000610
        /*0110*/ 	.word	0x000000ff
        /*0114*/ 	.word	0x00000000
        /*0118*/ 	.short	0x0100
        /*011a*/ 	.byte	0x04
	.zero		1


	//   ....[1]....
        /*011c*/ 	.word	0x00000620
        /*0120*/ 	.word	0x000000ff
        /*0124*/ 	.word	0x00000020
        /*0128*/ 	.short	0x0100
        /*012a*/ 	.byte	0x04
	.zero		1


	//   ....[2]....
        /*012c*/ 	.word	0x00000630
        /*0130*/ 	.word	0x000000ff
        /*0134*/ 	.word	0x00000008
        /*0138*/ 	.short	0x0100
        /*013a*/ 	.byte	0x04
	.zero		1


	//   ....[3]....
        /*013c*/ 	.word	0x00000640
        /*0140*/ 	.word	0x000000ff
        /*0144*/ 	.word	0x00000028
        /*0148*/ 	.short	0x0100
        /*014a*/ 	.byte	0x04
	.zero		1


	//   ....[4]....
        /*014c*/ 	.word	0x00000650
        /*0150*/ 	.word	0x000000ff
        /*0154*/ 	.word	0x00000010
        /*0158*/ 	.short	0x0100
        /*015a*/ 	.byte	0x04
	.zero		1


	//   ....[5]....
        /*015c*/ 	.word	0x00000660
        /*0160*/ 	.word	0x000000ff
        /*0164*/ 	.word	0x00000030
        /*0168*/ 	.short	0x0100
        /*016a*/ 	.byte	0x04
	.zero		1


	//   ....[6]....
        /*016c*/ 	.word	0x00000670
        /*0170*/ 	.word	0x000000ff
        /*0174*/ 	.word	0x00000018
        /*0178*/ 	.short	0x0100
        /*017a*/ 	.byte	0x04
	.zero		1


	//   ....[7]....
        /*017c*/ 	.word	0x00000680
        /*0180*/ 	.word	0x000000ff
        /*0184*/ 	.word	0x00000038
        /*0188*/ 	.short	0x0100
        /*018a*/ 	.byte	0x04
	.zero		1


	//   ....[8]....
        /*018c*/ 	.word	0x000007b0
        /*0190*/ 	.word	0x000000ff
        /*0194*/ 	.word	0x00000040
        /*0198*/ 	.short	0x0100
        /*019a*/ 	.byte	0x04
	.zero		1


	//   ....[9]....
        /*019c*/ 	.word	0x000007c0
        /*01a0*/ 	.word	0x000000ff
        /*01a4*/ 	.word	0x00000060
        /*01a8*/ 	.short	0x0100
        /*01aa*/ 	.byte	0x04
	.zero		1


	//   ....[10]....
        /*01ac*/ 	.word	0x000007d0
        /*01b0*/ 	.word	0x000000ff
        /*01b4*/ 	.word	0x00000048
        /*01b8*/ 	.short	0x0100
        /*01ba*/ 	.byte	0x04
	.zero		1


	//   ....[11]....
        /*01bc*/ 	.word	0x000007e0
        /*01c0*/ 	.word	0x000000ff
        /*01c4*/ 	.word	0x00000068
        /*01c8*/ 	.short	0x0100
        /*01ca*/ 	.byte	0x04
	.zero		1


	//   ....[12]....
        /*01cc*/ 	.word	0x000007f0
        /*01d0*/ 	.word	0x000000ff
        /*01d4*/ 	.word	0x00000050
        /*01d8*/ 	.short	0x0100
        /*01da*/ 	.byte	0x04
	.zero		1


	//   ....[13]....
        /*01dc*/ 	.word	0x00000800
        /*01e0*/ 	.word	0x000000ff
        /*01e4*/ 	.word	0x00000070
        /*01e8*/ 	.short	0x0100
        /*01ea*/ 	.byte	0x04
	.zero		1


	//   ....[14]....
        /*01ec*/ 	.word	0x00000810
        /*01f0*/ 	.word	0x000000ff
        /*01f4*/ 	.word	0x00000058
        /*01f8*/ 	.short	0x0100
        /*01fa*/ 	.byte	0x04
	.zero		1


	//   ....[15]....
        /*01fc*/ 	.word	0x00000820
        /*0200*/ 	.word	0x000000ff
        /*0204*/ 	.word	0x00000078
        /*0208*/ 	.short	0x0100
        /*020a*/ 	.byte	0x04
	.zero		1


	//   ....[16]....
        /*020c*/ 	.word	0x00000910
        /*0210*/ 	.word	0x000000ff
        /*0214*/ 	.word	0x00000080
        /*0218*/ 	.short	0x0100
        /*021a*/ 	.byte	0x06
	.zero		1


	//   ....[17]....
        /*021c*/ 	.word	0x00000920
        /*0220*/ 	.word	0x000000ff
        /*0224*/ 	.word	0x00000088
        /*0228*/ 	.short	0x0100
        /*022a*/ 	.byte	0x06
	.zero		1


	//   ....[18]....
        /*022c*/ 	.word	0x00000a60
        /*0230*/ 	.word	0x000000ff
        /*0234*/ 	.word	0x00000090
        /*0238*/ 	.short	0x0100
        /*023a*/ 	.byte	0x06
	.zero		1


	//   ....[19]....
        /*023c*/ 	.word	0x00000a70
        /*0240*/ 	.word	0x000000ff
        /*0244*/ 	.word	0x000000a0
        /*0248*/ 	.short	0x0100
        /*024a*/ 	.byte	0x06
	.zero		1


	//   ....[20]....
        /*024c*/ 	.word	0x00000a80
        /*0250*/ 	.word	0x000000ff
        /*0254*/ 	.word	0x00000098
        /*0258*/ 	.short	0x0100
        /*025a*/ 	.byte	0x06
	.zero		1


	//   ....[21]....
        /*025c*/ 	.word	0x00000a90
        /*0260*/ 	.word	0x000000ff
        /*0264*/ 	.word	0x000000a8
        /*0268*/ 	.short	0x0100
        /*026a*/ 	.byte	0x06
	.zero		1


	//   ....[22]....
        /*026c*/ 	.word	0x00000bc0
        /*0270*/ 	.word	0x000000ff
        /*0274*/ 	.word	0x000000b0
        /*0278*/ 	.short	0x0100
        /*027a*/ 	.byte	0x04
	.zero		1


	//   ....[23]....
        /*027c*/ 	.word	0x00000bd0
        /*0280*/ 	.word	0x000000ff
        /*0284*/ 	.word	0x000000d0
        /*0288*/ 	.short	0x0100
        /*028a*/ 	.byte	0x04
	.zero		1


	//   ....[24]....
        /*028c*/ 	.word	0x00000be0
        /*0290*/ 	.word	0x000000ff
        /*0294*/ 	.word	0x000000b8
        /*0298*/ 	.short	0x0100
        /*029a*/ 	.byte	0x04
	.zero		1


	//   ....[25]....
        /*029c*/ 	.word	0x00000bf0
        /*02a0*/ 	.word	0x000000ff
        /*02a4*/ 	.word	0x000000d8
        /*02a8*/ 	.short	0x0100
        /*02aa*/ 	.byte	0x04
	.zero		1


	//   ....[26]....
        /*02ac*/ 	.word	0x00000c00
        /*02b0*/ 	.word	0x000000ff
        /*02b4*/ 	.word	0x000000c0
        /*02b8*/ 	.short	0x0100
        /*02ba*/ 	.byte	0x04
	.zero		1


	//   ....[27]....
        /*02bc*/ 	.word	0x00000c10
        /*02c0*/ 	.word	0x000000ff
        /*02c4*/ 	.word	0x000000e0
        /*02c8*/ 	.short	0x0100
        /*02ca*/ 	.byte	0x04
	.zero		1


	//   ....[28]....
        /*02cc*/ 	.word	0x00000c20
        /*02d0*/ 	.word	0x000000ff
        /*02d4*/ 	.word	0x000000c8
        /*02d8*/ 	.short	0x0100
        /*02da*/ 	.byte	0x04
	.zero		1


	//   ....[29]....
        /*02dc*/ 	.word	0x00000c30
        /*02e0*/ 	.word	0x000000ff
        /*02e4*/ 	.word	0x000000e8
        /*02e8*/ 	.short	0x0100
        /*02ea*/ 	.byte	0x04
	.zero		1


	//   ....[30]....
        /*02ec*/ 	.word	0x00000d20
        /*02f0*/ 	.word	0x000000ff
        /*02f4*/ 	.word	0x000000f0
        /*02f8*/ 	.short	0x0100
        /*02fa*/ 	.byte	0x04
	.zero		1


	//   ....[31]....
        /*02fc*/ 	.word	0x00000d30
        /*0300*/ 	.word	0x000000ff
        /*0304*/ 	.word	0x00000100
        /*0308*/ 	.short	0x0100
        /*030a*/ 	.byte	0x04
	.zero		1


	//   ....[32]....
        /*030c*/ 	.word	0x00000d40
        /*0310*/ 	.word	0x000000ff
        /*0314*/ 	.word	0x000000f8
        /*0318*/ 	.short	0x0100
        /*031a*/ 	.byte	0x04
	.zero		1


	//   ....[33]....
        /*031c*/ 	.word	0x00000d50
        /*0320*/ 	.word	0x000000ff
        /*0324*/ 	.word	0x00000108
        /*0328*/ 	.short	0x0100
        /*032a*/ 	.byte	0x04
	.zero		1


	//   ....[34]....
        /*032c*/ 	.word	0x000019d0
        /*0330*/ 	.word	0x00000000
        /*0334*/ 	.word	0x00000100
        /*0338*/ 	.short	0x010a
        /*033a*/ 	.byte	0xff
	.zero		1


	//   ....[35]....
        /*033c*/ 	.word	0x00001a00
        /*0340*/ 	.word	0x00000000
        /*0344*/ 	.word	0x000000f0
        /*0348*/ 	.short	0x0101
        /*034a*/ 	.byte	0xff
	.zero		1


	//   ....[36]....
        /*034c*/ 	.word	0x00001ae0
        /*0350*/ 	.word	0x000000ff
        /*0354*/ 	.word	0x00000020
        /*0358*/ 	.short	0x010a
        /*035a*/ 	.byte	0x04
	.zero		1


	//   ....[37]....
        /*035c*/ 	.word	0x00001b60
        /*0360*/ 	.word	0x000000ff
        /*0364*/ 	.word	0x00000020
        /*0368*/ 	.short	0x010a
        /*036a*/ 	.byte	0x21
	.zero		1


	//   ....[38]....
        /*036c*/ 	.word	0x00001ca0
        /*0370*/ 	.word	0x000000ff
        /*0374*/ 	.word	0x00000020
        /*0378*/ 	.short	0x010a
        /*037a*/ 	.byte	0x04
	.zero		1


	//   ....[39]....
        /*037c*/ 	.word	0x00001f50
        /*0380*/ 	.word	0x000000ff
        /*0384*/ 	.word	0x00000088
        /*0388*/ 	.short	0x0101
        /*038a*/ 	.byte	0x15
	.zero		1


	//   ....[40]....
        /*038c*/ 	.word	0x00001f70
        /*0390*/ 	.word	0x000000ff
        /*0394*/ 	.word	0x00000020
        /*0398*/ 	.short	0x010a
        /*039a*/ 	.byte	0x04
	.zero		1


	//   ....[41]....
        /*039c*/ 	.word	0x00001ff0
        /*03a0*/ 	.word	0x000000ff
        /*03a4*/ 	.word	0x00000020
        /*03a8*/ 	.short	0x010a
        /*03aa*/ 	.byte	0x21
	.zero		1


	//   ....[42]....
        /*03ac*/ 	.word	0x00002130
        /*03b0*/ 	.word	0x000000ff
        /*03b4*/ 	.word	0x00000020
        /*03b8*/ 	.short	0x010a
        /*03ba*/ 	.byte	0x04
	.zero		1


	//   ....[43]....
        /*03bc*/ 	.word	0x000023f0
        /*03c0*/ 	.word	0x00000003
        /*03c4*/ 	.word	0x00000090
        /*03c8*/ 	.short	0x010a
        /*03ca*/ 	.byte	0xff
	.zero		1


	//   ....[44]....
        /*03cc*/ 	.word	0x00002540
        /*03d0*/ 	.word	0x00000000
        /*03d4*/ 	.word	0x00000000
        /*03d8*/ 	.short	0x0101
        /*03da*/ 	.byte	0xff
	.zero		1


	//   ....[45]....
        /*03dc*/ 	.word	0x00002af0
        /*03e0*/ 	.word	0x000000ff
        /*03e4*/ 	.word	0x00000000
        /*03e8*/ 	.short	0x010a
        /*03ea*/ 	.byte	0x04
	.zero		1


	//   ....[46]....
        /*03ec*/ 	.word	0x00002b80
        /*03f0*/ 	.word	0x000000ff
        /*03f4*/ 	.word	0x00000000
        /*03f8*/ 	.short	0x010a
        /*03fa*/ 	.byte	0x05
	.zero		1


	//   ....[47]....
        /*03fc*/ 	.word	0x00002c10
        /*0400*/ 	.word	0x000000ff
        /*0404*/ 	.word	0x00000000
        /*0408*/ 	.short	0x010a
        /*040a*/ 	.byte	0x05
	.zero		1


	//   ....[48]....
        /*040c*/ 	.word	0x00002cb0
        /*0410*/ 	.word	0x00000000
        /*0414*/ 	.word	0x00000000
        /*0418*/ 	.short	0x010a
        /*041a*/ 	.byte	0xff
	.zero		1


	//   ....[49]....
        /*041c*/ 	.word	0x00002dd0
        /*0420*/ 	.word	0x00000002
        /*0424*/ 	.word	0x000000f0
        /*0428*/ 	.short	0x010a
        /*042a*/ 	.byte	0xff
	.zero		1


	//   ....[50]....
        /*042c*/ 	.word	0x00002e40
        /*0430*/ 	.word	0x00000002
        /*0434*/ 	.word	0x00000000
        /*0438*/ 	.short	0x0101
        /*043a*/ 	.byte	0xff
	.zero		1


	//   ....[51]....
        /*043c*/ 	.word	0x00002e60
        /*0440*/ 	.word	0x000000ff
        /*0444*/ 	.word	0x000000a0
        /*0448*/ 	.short	0x010a
        /*044a*/ 	.byte	0x04
	.zero		1


	//   ....[52]....
        /*044c*/ 	.word	0x00002f80
        /*0450*/ 	.word	0x00000002
        /*0454*/ 	.word	0x00000090
        /*0458*/ 	.short	0x010a
        /*045a*/ 	.byte	0xff
	.zero		1


	//   ....[53]....
        /*045c*/ 	.word	0x00003080
        /*0460*/ 	.word	0x00000002
        /*0464*/ 	.word	0x00000000
        /*0468*/ 	.short	0x0101
        /*046a*/ 	.byte	0xff
	.zero		1


	//   ....[54]....
        /*046c*/ 	.word	0x00003110
        /*0470*/ 	.word	0x000000ff
        /*0474*/ 	.word	0x000000a0
        /*0478*/ 	.short	0x0106
        /*047a*/ 	.byte	0x04
	.zero		1


	//   ....[55]....
        /*047c*/ 	.word	0x00003130
        /*0480*/ 	.word	0x000000ff
        /*0484*/ 	.word	0x000000a0
        /*0488*/ 	.short	0x010a
        /*048a*/ 	.byte	0x04
	.zero		1


	//   ....[56]....
        /*048c*/ 	.word	0x000031c0
        /*0490*/ 	.word	0x000000ff
        /*0494*/ 	.word	0x000000a0
        /*0498*/ 	.short	0x0106
        /*049a*/ 	.byte	0x07
	.zero		1


	//   ....[57]....
        /*049c*/ 	.word	0x00003200
        /*04a0*/ 	.word	0x00000000
        /*04a4*/ 	.word	0x000000a0
        /*04a8*/ 	.short	0x010a
        /*04aa*/ 	.byte	0xff
	.zero		1


	//   ....[58]....
        /*04ac*/ 	.word	0x000037d0
        /*04b0*/ 	.word	0x00000000
        /*04b4*/ 	.word	0x00000090
        /*04b8*/ 	.short	0x010a
        /*04ba*/ 	.byte	0xff
	.zero		1


	//   ....[59]....
        /*04bc*/ 	.word	0x000038d0
        /*04c0*/ 	.word	0x00000003
        /*04c4*/ 	.word	0x00000000
        /*04c8*/ 	.short	0x0101
        /*04ca*/ 	.byte	0xff
	.zero		1


	//   ....[60]....
        /*04cc*/ 	.word	0x000038e0
        /*04d0*/ 	.word	0x000000ff
        /*04d4*/ 	.word	0x00000000
        /*04d8*/ 	.short	0x010a
        /*04da*/ 	.byte	0x04
	.zero		1


	//   ....[61]....
        /*04dc*/ 	.word	0x00003960
        /*04e0*/ 	.word	0x000000ff
        /*04e4*/ 	.word	0x000000d0
        /*04e8*/ 	.short	0x010a
        /*04ea*/ 	.byte	0x2e
	.zero		1


	//   ....[62]....
        /*04ec*/ 	.word	0x00003a40
        /*04f0*/ 	.word	0x000000ff
        /*04f4*/ 	.word	0x00000000
        /*04f8*/ 	.short	0x010a
        /*04fa*/ 	.byte	0x07
	.zero		1


	//   ....[63]....
        /*04fc*/ 	.word	0x00003b80
        /*0500*/ 	.word	0x000000ff
        /*0504*/ 	.word	0x00000000
        /*0508*/ 	.short	0x010a
        /*050a*/ 	.byte	0x04
	.zero		1


	//   ....[64]....
        /*050c*/ 	.word	0x00003f50
        /*0510*/ 	.word	0x000000ff
        /*0514*/ 	.word	0x00000000
        /*0518*/ 	.short	0x010a
        /*051a*/ 	.byte	0x04
	.zero		1


	//   ....[65]....
        /*051c*/ 	.word	0x00003fe0
        /*0520*/ 	.word	0x000000ff
        /*0524*/ 	.word	0x00000000
        /*0528*/ 	.short	0x010a
        /*052a*/ 	.byte	0x05
	.zero		1


	//   ....[66]....
        /*052c*/ 	.word	0x00004070
        /*0530*/ 	.word	0x000000ff
        /*0534*/ 	.word	0x00000000
        /*0538*/ 	.short	0x010a
        /*053a*/ 	.byte	0x05
	.zero		1


	//   ....[67]....
        /*053c*/ 	.word	0x00004100
        /*0540*/ 	.word	0x000000ff
        /*0544*/ 	.word	0x00000000
        /*0548*/ 	.short	0x010a
        /*054a*/ 	.byte	0x04
	.zero		1


	//   ....[68]....
        /*054c*/ 	.word	0x000045d0
        /*0550*/ 	.word	0x0000000c
        /*0554*/ 	.word	0x00000090
        /*0558*/ 	.short	0x010a
        /*055a*/ 	.byte	0xff
	.zero		1


	//   ....[69]....
        /*055c*/ 	.word	0x00004740
        /*0560*/ 	.word	0x00000000
        /*0564*/ 	.word	0x00000000
        /*0568*/ 	.short	0x0101
        /*056a*/ 	.byte	0xff
	.zero		1


	//   ....[70]....
        /*056c*/ 	.word	0x00004bd0
        /*0570*/ 	.word	0x000000ff
        /*0574*/ 	.word	0x00000088
        /*0578*/ 	.short	0x010a
        /*057a*/ 	.byte	0x15
	.zero		1


	//   ....[71]....
        /*057c*/ 	.word	0x00004d50
        /*0580*/ 	.word	0x000000ff
        /*0584*/ 	.word	0x00000060
        /*0588*/ 	.short	0x010a
        /*058a*/ 	.byte	0x15
	.zero		1


	//   ....[72]....
        /*058c*/ 	.word	0x00004ed0
        /*0590*/ 	.word	0x000000ff
        /*0594*/ 	.word	0x00000040
        /*0598*/ 	.short	0x010b
        /*059a*/ 	.byte	0x15
	.zero		1


	//   ....[73]....
        /*059c*/ 	.word	0x00004ee0
        /*05a0*/ 	.word	0x000000ff
        /*05a4*/ 	.word	0x00000000
        /*05a8*/ 	.short	0x0101
        /*05aa*/ 	.byte	0x06
	.zero		1


	//   ....[74]....
        /*05ac*/ 	.word	0x00004ef0
        /*05b0*/ 	.word	0x000000ff
        /*05b4*/ 	.word	0x00000068
        /*05b8*/ 	.short	0x010a
        /*05ba*/ 	.byte	0x15
	.zero		1


	//   ....[75]....
        /*05bc*/ 	.word	0x00005050
        /*05c0*/ 	.word	0x000000ff
        /*05c4*/ 	.word	0x00000048
        /*05c8*/ 	.short	0x010b
        /*05ca*/ 	.byte	0x15
	.zero		1


	//   ....[76]....
        /*05cc*/ 	.word	0x00005060
        /*05d0*/ 	.word	0x000000ff
        /*05d4*/ 	.word	0x00000000
        /*05d8*/ 	.short	0x0101
        /*05da*/ 	.byte	0x06
	.zero		1


	//   ....[77]....
        /*05dc*/ 	.word	0x00005070
        /*05e0*/ 	.word	0x000000ff
        /*05e4*/ 	.word	0x00000070
        /*05e8*/ 	.short	0x010a
        /*05ea*/ 	.byte	0x15
	.zero		1


	//   ....[78]....
        /*05ec*/ 	.word	0x000051c0
        /*05f0*/ 	.word	0x000000ff
        /*05f4*/ 	.word	0x00000050
        /*05f8*/ 	.short	0x010b
        /*05fa*/ 	.byte	0x15
	.zero		1


	//   ....[79]....
        /*05fc*/ 	.word	0x000051d0
        /*0600*/ 	.word	0x000000ff
        /*0604*/ 	.word	0x00000000
        /*0608*/ 	.short	0x0101
        /*060a*/ 	.byte	0x06
	.zero		1


	//   ....[80]....
        /*060c*/ 	.word	0x000051e0
        /*0610*/ 	.word	0x000000ff
        /*0614*/ 	.word	0x00000078
        /*0618*/ 	.short	0x010a
        /*061a*/ 	.byte	0x15
	.zero		1


	//   ....[81]....
        /*061c*/ 	.word	0x000053d0
        /*0620*/ 	.word	0x000000ff
        /*0624*/ 	.word	0x00000058
        /*0628*/ 	.short	0x010b
        /*062a*/ 	.byte	0x15
	.zero		1


	//   ....[82]....
        /*062c*/ 	.word	0x000053e0
        /*0630*/ 	.word	0x000000ff
        /*0634*/ 	.word	0x00000000
        /*0638*/ 	.short	0x0101
        /*063a*/ 	.byte	0x25
	.zero		1


	//   ....[83]....
        /*063c*/ 	.word	0x00005410
        /*0640*/ 	.word	0x000000ff
        /*0644*/ 	.word	0x00000060
        /*0648*/ 	.short	0x010a
        /*064a*/ 	.byte	0x15
	.zero		1


	//   ....[84]....
        /*064c*/ 	.word	0x00005430
        /*0650*/ 	.word	0x000000ff
        /*0654*/ 	.word	0x00000068
        /*0658*/ 	.short	0x010a
        /*065a*/ 	.byte	0x15
	.zero		1


	//   ....[85]....
        /*065c*/ 	.word	0x00005450
        /*0660*/ 	.word	0x000000ff
        /*0664*/ 	.word	0x00000070
        /*0668*/ 	.short	0x010a
        /*066a*/ 	.byte	0x15
	.zero		1


	//   ....[86]....
        /*066c*/ 	.word	0x00005490
        /*0670*/ 	.word	0x00000000
        /*0674*/ 	.word	0x00000078
        /*0678*/ 	.short	0x010a
        /*067a*/ 	.byte	0xff
	.zero		1


	//   ....[87]....
        /*067c*/ 	.word	0x000057e0
        /*0680*/ 	.word	0x00000003
        /*0684*/ 	.word	0x00000090
        /*0688*/ 	.short	0x010a
        /*068a*/ 	.byte	0xff
	.zero		1


	//   ....[88]....
        /*068c*/ 	.word	0x00005960
        /*0690*/ 	.word	0x00000000
        /*0694*/ 	.word	0x00000000
        /*0698*/ 	.short	0x0101
        /*069a*/ 	.byte	0xff
	.zero		1


	//   ....[89]....
        /*069c*/ 	.word	0x000064b0
        /*06a0*/ 	.word	0x000000ff
        /*06a4*/ 	.word	0x00000040
        /*06a8*/ 	.short	0x010a
        /*06aa*/ 	.byte	0x2c
	.zero		1


	//   ....[90]....
        /*06ac*/ 	.word	0x000064f0
        /*06b0*/ 	.word	0x0000001a
        /*06b4*/ 	.word	0x000000b0
        /*06b8*/ 	.short	0x010a
        /*06ba*/ 	.byte	0xff
	.zero		1


	//   ....[91]....
        /*06bc*/ 	.word	0x00006600
        /*06c0*/ 	.word	0x000000ff
        /*06c4*/ 	.word	0x00000040
        /*06c8*/ 	.short	0x010a
        /*06ca*/ 	.byte	0x2c
	.zero		1


	//   ....[92]....
        /*06cc*/ 	.word	0x000066e0
        /*06d0*/ 	.word	0x0000001a
        /*06d4*/ 	.word	0x000000b0
        /*06d8*/ 	.short	0x010a
        /*06da*/ 	.byte	0xff
	.zero		1


	//   ....[93]....
        /*06dc*/ 	.word	0x00006e10
        /*06e0*/ 	.word	0x00000000
        /*06e4*/ 	.word	0x00000000
        /*06e8*/ 	.short	0x0101
        /*06ea*/ 	.byte	0xff
	.zero		1


	//   ....[94]....
        /*06ec*/ 	.word	0x00006e20
        /*06f0*/ 	.word	0x00000002
        /*06f4*/ 	.word	0x00000040
        /*06f8*/ 	.short	0x010a
        /*06fa*/ 	.byte	0xff
	.zero		1


	//   ....[95]....
        /*06fc*/ 	.word	0x00006ee0
        /*0700*/ 	.word	0x00000002
        /*0704*/ 	.word	0x00000040
        /*0708*/ 	.short	0x010a
        /*070a*/ 	.byte	0xff
	.zero		1


	//   ....[96]....
        /*070c*/ 	.word	0x000076a0
        /*0710*/ 	.word	0x00000000
        /*0714*/ 	.word	0x00000000
        /*0718*/ 	.short	0x0101
        /*071a*/ 	.byte	0xff
	.zero		1


	//   ....[97]....
        /*071c*/ 	.word	0x000076c0
        /*0720*/ 	.word	0x00000002
        /*0724*/ 	.word	0x00000040
        /*0728*/ 	.short	0x010a
        /*072a*/ 	.byte	0xff
	.zero		1


	//   ....[98]....
        /*072c*/ 	.word	0x00007770
        /*0730*/ 	.word	0x00000002
        /*0734*/ 	.word	0x00000040
        /*0738*/ 	.short	0x010a
        /*073a*/ 	.byte	0xff
	.zero		1


	//   ....[99]....
        /*073c*/ 	.word	0x00007f30
        /*0740*/ 	.word	0x00000000
        /*0744*/ 	.word	0x00000000
        /*0748*/ 	.short	0x0101
        /*074a*/ 	.byte	0xff
	.zero		1


	//   ....[100]....
        /*074c*/ 	.word	0x00007f50
        /*0750*/ 	.word	0x00000003
        /*0754*/ 	.word	0x00000040
        /*0758*/ 	.short	0x010a
        /*075a*/ 	.byte	0xff
	.zero		1


	//   ....[101]....
        /*075c*/ 	.word	0x00008000
        /*0760*/ 	.word	0x00000003
        /*0764*/ 	.word	0x00000040
        /*0768*/ 	.short	0x010a
        /*076a*/ 	.byte	0xff
	.zero		1


	//   ....[102]....
        /*076c*/ 	.word	0x000083a0
        /*0770*/ 	.word	0x000000ff
        /*0774*/ 	.word	0x00000000
        /*0778*/ 	.short	0x0101
        /*077a*/ 	.byte	0x04
	.zero		1


	//   ....[103]....
        /*077c*/ 	.word	0x00008820
        /*0780*/ 	.word	0x00000000
        /*0784*/ 	.word	0x00000000
        /*0788*/ 	.short	0x0101
        /*078a*/ 	.byte	0xff
	.zero		1


	//   ....[104]....
        /*078c*/ 	.word	0x00008ab0
        /*0790*/ 	.word	0x000000ff
        /*0794*/ 	.word	0x00000000
        /*0798*/ 	.short	0x0101
        /*079a*/ 	.byte	0x04
	.zero		1


	//   ....[105]....
        /*079c*/ 	.word	0x00008ad0
        /*07a0*/ 	.word	0x00000000
        /*07a4*/ 	.word	0x00000100
        /*07a8*/ 	.short	0x010a
        /*07aa*/ 	.byte	0xff
	.zero		1


	//   ....[106]....
        /*07ac*/ 	.word	0x00008b30
        /*07b0*/ 	.word	0x00000000
        /*07b4*/ 	.word	0x00000020
        /*07b8*/ 	.short	0x010a
        /*07ba*/ 	.byte	0xff
	.zero		1


	//   ....[107]....
        /*07bc*/ 	.word	0x00008b90
        /*07c0*/ 	.word	0x00000000
        /*07c4*/ 	.word	0x00000020
        /*07c8*/ 	.short	0x010a
        /*07ca*/ 	.byte	0xff
	.zero		1


	//   ....[108]....
        /*07cc*/ 	.word	0x00008be0
        /*07d0*/ 	.word	0x00000003
        /*07d4*/ 	.word	0x00000090
        /*07d8*/ 	.short	0x010a
        /*07da*/ 	.byte	0xff
	.zero		1


	//   ....[109]....
        /*07dc*/ 	.word	0x00008c40
        /*07e0*/ 	.word	0x00000000
        /*07e4*/ 	.word	0x00000000
        /*07e8*/ 	.short	0x010a
        /*07ea*/ 	.byte	0xff
	.zero		1


	//   ....[110]....
        /*07ec*/ 	.word	0x00008ca0
        /*07f0*/ 	.word	0x00000000
        /*07f4*/ 	.word	0x00000000
        /*07f8*/ 	.short	0x010a
        /*07fa*/ 	.byte	0xff
	.zero		1


	//   ....[111]....
        /*07fc*/ 	.word	0x00008d00
        /*0800*/ 	.word	0x00000000
        /*0804*/ 	.word	0x00000000
        /*0808*/ 	.short	0x010a
        /*080a*/ 	.byte	0xff
	.zero		1


	//   ....[112]....
        /*080c*/ 	.word	0x00008d50
        /*0810*/ 	.word	0x00000002
        /*0814*/ 	.word	0x000000f0
        /*0818*/ 	.short	0x010a
        /*081a*/ 	.byte	0xff
	.zero		1


	//   ....[113]....
        /*081c*/ 	.word	0x00008db0
        /*0820*/ 	.word	0x00000002
        /*0824*/ 	.word	0x000000a0
        /*0828*/ 	.short	0x010a
        /*082a*/ 	.byte	0xff
	.zero		1


	//   ....[114]....
        /*082c*/ 	.word	0x00008e00
        /*0830*/ 	.word	0x00000002
        /*0834*/ 	.word	0x00000090
        /*0838*/ 	.short	0x010a
        /*083a*/ 	.byte	0xff
	.zero		1


	//   ....[115]....
        /*083c*/ 	.word	0x00008e60
        /*0840*/ 	.word	0x00000000
        /*0844*/ 	.word	0x000000a0
        /*0848*/ 	.short	0x010a
        /*084a*/ 	.byte	0xff
	.zero		1


	//   ....[116]....
        /*084c*/ 	.word	0x00008eb0
        /*0850*/ 	.word	0x00000000
        /*0854*/ 	.word	0x00000090
        /*0858*/ 	.short	0x010a
        /*085a*/ 	.byte	0xff
	.zero		1


	//   ....[117]....
        /*085c*/ 	.word	0x00008f10
        /*0860*/ 	.word	0x00000002
        /*0864*/ 	.word	0x000000d0
        /*0868*/ 	.short	0x010a
        /*086a*/ 	.byte	0xff
	.zero		1


	//   ....[118]....
        /*086c*/ 	.word	0x00008f70
        /*0870*/ 	.word	0x00000000
        /*0874*/ 	.word	0x00000000
        /*0878*/ 	.short	0x010a
        /*087a*/ 	.byte	0xff
	.zero		1


	//   ....[119]....
        /*087c*/ 	.word	0x00008fd0
        /*0880*/ 	.word	0x00000000
        /*0884*/ 	.word	0x00000000
        /*0888*/ 	.short	0x010a
        /*088a*/ 	.byte	0xff
	.zero		1


	//   ....[120]....
        /*088c*/ 	.word	0x00009030
        /*0890*/ 	.word	0x00000000
        /*0894*/ 	.word	0x00000000
        /*0898*/ 	.short	0x010a
        /*089a*/ 	.byte	0xff
	.zero		1


	//   ....[121]....
        /*089c*/ 	.word	0x00009090
        /*08a0*/ 	.word	0x00000000
        /*08a4*/ 	.word	0x00000000
        /*08a8*/ 	.short	0x010a
        /*08aa*/ 	.byte	0xff
	.zero		1


	//   ....[122]....
        /*08ac*/ 	.word	0x000090f0
        /*08b0*/ 	.word	0x00000000
        /*08b4*/ 	.word	0x00000000
        /*08b8*/ 	.short	0x010a
        /*08ba*/ 	.byte	0xff
	.zero		1


	//   ....[123]....
        /*08bc*/ 	.word	0x00009140
        /*08c0*/ 	.word	0x0000000c
        /*08c4*/ 	.word	0x00000090
        /*08c8*/ 	.short	0x010a
        /*08ca*/ 	.byte	0xff
	.zero		1


	//   ....[124]....
        /*08cc*/ 	.word	0x000091a0
        /*08d0*/ 	.word	0x00000000
        /*08d4*/ 	.word	0x00000088
        /*08d8*/ 	.short	0x010a
        /*08da*/ 	.byte	0xff
	.zero		1


	//   ....[125]....
        /*08dc*/ 	.word	0x00009200
        /*08e0*/ 	.word	0x00000000
        /*08e4*/ 	.word	0x00000060
        /*08e8*/ 	.short	0x010a
        /*08ea*/ 	.byte	0xff
	.zero		1


	//   ....[126]....
        /*08ec*/ 	.word	0x00009260
        /*08f0*/ 	.word	0x00000000
        /*08f4*/ 	.word	0x00000068
        /*08f8*/ 	.short	0x010a
        /*08fa*/ 	.byte	0xff
	.zero		1


	//   ....[127]....
        /*08fc*/ 	.word	0x000092c0
        /*0900*/ 	.word	0x00000000
        /*0904*/ 	.word	0x00000070
        /*0908*/ 	.short	0x010a
        /*090a*/ 	.byte	0xff
	.zero		1


	//   ....[128]....
        /*090c*/ 	.word	0x00009320
        /*0910*/ 	.word	0x00000000
        /*0914*/ 	.word	0x00000078
        /*0918*/ 	.short	0x010a
        /*091a*/ 	.byte	0xff
	.zero		1


	//   ....[129]....
        /*091c*/ 	.word	0x00009380
        /*0920*/ 	.word	0x00000000
        /*0924*/ 	.word	0x00000060
        /*0928*/ 	.short	0x010a
        /*092a*/ 	.byte	0xff
	.zero		1


	//   ....[130]....
        /*092c*/ 	.word	0x000093e0
        /*0930*/ 	.word	0x00000000
        /*0934*/ 	.word	0x00000068
        /*0938*/ 	.short	0x010a
        /*093a*/ 	.byte	0xff
	.zero		1


	//   ....[131]....
        /*093c*/ 	.word	0x00009440
        /*0940*/ 	.word	0x00000000
        /*0944*/ 	.word	0x00000070
        /*0948*/ 	.short	0x010a
        /*094a*/ 	.byte	0xff
	.zero		1


	//   ....[132]....
        /*094c*/ 	.word	0x00009490
        /*0950*/ 	.word	0x00000003
        /*0954*/ 	.word	0x00000090
        /*0958*/ 	.short	0x010a
        /*095a*/ 	.byte	0xff
	.zero		1


	//   ....[133]....
        /*095c*/ 	.word	0x000094f0
        /*0960*/ 	.word	0x00000000
        /*0964*/ 	.word	0x00000040
        /*0968*/ 	.short	0x010a
        /*096a*/ 	.byte	0xff
	.zero		1


	//   ....[134]....
        /*096c*/ 	.word	0x00009540
        /*0970*/ 	.word	0x0000001a
        /*0974*/ 	.word	0x000000b0
        /*0978*/ 	.short	0x010a
        /*097a*/ 	.byte	0xff
	.zero		1


	//   ....[135]....
        /*097c*/ 	.word	0x00009590
        /*0980*/ 	.word	0x00000002
        /*0984*/ 	.word	0x00000040
        /*0988*/ 	.short	0x010a
        /*098a*/ 	.byte	0xff
	.zero		1


	//   ....[136]....
        /*098c*/ 	.word	0x000095e0
        /*0990*/ 	.word	0x00000002
        /*0994*/ 	.word	0x00000040
        /*0998*/ 	.short	0x010a
        /*099a*/ 	.byte	0xff
	.zero		1


	//   ....[137]....
        /*099c*/ 	.word	0x00009630
        /*09a0*/ 	.word	0x00000003
        /*09a4*/ 	.word	0x00000040
        /*09a8*/ 	.short	0x010a
        /*09aa*/ 	.byte	0xff
	.zero		1


	//----- nvinfo : EIATTR_NUM_MBARRIERS
	.align		4
.L_47:
        /*09ac*/ 	.byte	0x03, 0x38
        /*09ae*/ 	.short	0x0022


	//----- nvinfo : EIATTR_EXIT_INSTR_OFFSETS
	.align		4
        /*09b0*/ 	.byte	0x04, 0x1c
        /*09b2*/ 	.short	(.L_49 - .L_48)


	//   ....[0]....
.L_48:
        /*09b4*/ 	.word	0x00002ce0


	//   ....[1]....
        /*09b8*/ 	.word	0x000031d0


	//   ....[2]....
        /*09bc*/ 	.word	0x00003230


	//   ....[3]....
        /*09c0*/ 	.word	0x00004360


	//   ....[4]....
        /*09c4*/ 	.word	0x000054c0


	//   ....[5]....
        /*09c8*/ 	.word	0x00005500


	//   ....[6]....
        /*09cc*/ 	.word	0x000089a0


	//   ....[7]....
        /*09d0*/ 	.word	0x00008a20


	//   ....[8]....
        /*09d4*/ 	.word	0x00008a50


	//   ....[9]....
        /*09d8*/ 	.word	0x00008ac0


	//----- nvinfo : EIATTR_MAX_THREADS
	.align		4
.L_49:
        /*09dc*/ 	.byte	0x04, 0x05
        /*09de*/ 	.short	(.L_51 - .L_50)
.L_50:
        /*09e0*/ 	.word	0x00000100
        /*09e4*/ 	.word	0x00000001
        /*09e8*/ 	.word	0x00000001


	//----- nvinfo : EIATTR_CRS_STACK_SIZE
	.align		4
.L_51:
        /*09ec*/ 	.byte	0x04, 0x1e
        /*09ee*/ 	.short	(.L_53 - .L_52)
.L_52:
        /*09f0*/ 	.word	0x00000000


	//----- nvinfo : EIATTR_CBANK_PARAM_SIZE
	.align		4
.L_53:
        /*09f4*/ 	.byte	0x03, 0x19
        /*09f6*/ 	.short	0x0800


	//----- nvinfo : EIATTR_PARAM_CBANK
	.align		4
        /*09f8*/ 	.byte	0x04, 0x0a
        /*09fa*/ 	.short	(.L_55 - .L_54)
	.align		4
.L_54:
        /*09fc*/ 	.word	index@(.nv.constant0._ZN7cutlass13device_kernelINS_4gemm6kernel13GemmUniversalIN4cute5tupleIJiiiiEEENS1_10collective13CollectiveMmaINS1_35MainloopSm100TmaUmmaWarpSpecializedILi4ELi2ELi4ENS5_IJNS4_1CILi2EEESB_NSA_ILi1EEEEEEEENS5_IJNSA_ILi64EEENSA_ILi128EEESG_EEENS_6half_tENS5_IJlSC_lEEESI_SJ_NS4_8TiledMMAINS4_8MMA_AtomIJNS4_20SM100_MMA_F16BF16_SSISI_SI_fLi64ELi128ELNS4_4UMMA5MajorE0ELSO_0ELNSN_7ScaleInE0ELSP_0EEEEEENS4_6LayoutINS5_IJSC_SC_SC_EEENS5_IJNSA_ILi0EEESU_SU_EEEEENS5_IJNS4_10UnderscoreESX_SX_EEEEENS4_23SM90_TMA_LOAD_MULTICASTENS4_14ComposedLayoutINS4_7SwizzleILi3ELi4ELi3EEENS4_18smem_ptr_flag_bitsILi16EEENSS_INS5_IJNSA_ILi8EEESF_EEENS5_IJSF_SC_EEEEEEEvNS4_8identityES10_S1A_vS1B_EENS_8epilogue10collective18CollectiveEpilogueINS1D_23Sm100TmaWarpSpecializedILi4ELi2ELi16ELb1ELb0EEEJSH_NS5_IJNSS_ISF_SC_EENSS_INSA_ILi32EEESC_EEEEESI_SJ_SI_SJ_NS1D_6fusion15FusionCallbacksIS1H_NS1M_17LinearCombinationISI_fSI_fLNS_15FloatRoundStyleE2EEESH_S1L_JEEENS4_5SM1004TMEM4LOAD26SM100_TMEM_LOAD_16dp256b4xENS4_13SM90_TMA_LOADENS11_INS12_ILi2ELi4ELi3EEES15_NSS_INS5_IJS16_S1J_EEENS5_IJS1J_SC_EEEEEEENS4_17SM75_U32x4_LDSM_NENS4_14SM90_TMA_STOREES21_NS4_17SM90_U32x4_STSM_NENS4_39AutoVectorizingCopyWithAssumedAlignmentILi128EEEEEEvvEEEEvNT_6ParamsE)
        /*0a00*/ 	.short	0x0380
        /*0a02*/ 	.short	0x0800


	//----- nvinfo : EIATTR_SW_WAR
	.align		4
.L_55:
        /*0a04*/ 	.byte	0x04, 0x36
        /*0a06*/ 	.short	(.L_57 - .L_56)
.L_56:
        /*0a08*/ 	.word	0x00000008
.L_57:


//--------------------- .nv.callgraph             --------------------------
	.section	.nv.callgraph,"",@"SHT_CUDA_CALLGRAPH"
	.align	4
	.sectionentsize	8
	.align		4
        /*0000*/ 	.word	0x00000000
	.align		4
        /*0004*/ 	.word	0xffffffff
	.align		4
        /*0008*/ 	.word	index@(_ZN7cutlass13device_kernelINS_4gemm6kernel13GemmUniversalIN4cute5tupleIJiiiiEEENS1_10collective13CollectiveMmaINS1_35MainloopSm100TmaUmmaWarpSpecializedILi4ELi2ELi4ENS5_IJNS4_1CILi2EEESB_NSA_ILi1EEEEEEEENS5_IJNSA_ILi64EEENSA_ILi128EEESG_EEENS_6half_tENS5_IJlSC_lEEESI_SJ_NS4_8TiledMMAINS4_8MMA_AtomIJNS4_20SM100_MMA_F16BF16_SSISI_SI_fLi64ELi128ELNS4_4UMMA5MajorE0ELSO_0ELNSN_7ScaleInE0ELSP_0EEEEEENS4_6LayoutINS5_IJSC_SC_SC_EEENS5_IJNSA_ILi0EEESU_SU_EEEEENS5_IJNS4_10UnderscoreESX_SX_EEEEENS4_23SM90_TMA_LOAD_MULTICASTENS4_14ComposedLayoutINS4_7SwizzleILi3ELi4ELi3EEENS4_18smem_ptr_flag_bitsILi16EEENSS_INS5_IJNSA_ILi8EEESF_EEENS5_IJSF_SC_EEEEEEEvNS4_8identityES10_S1A_vS1B_EENS_8epilogue10collective18CollectiveEpilogueINS1D_23Sm100TmaWarpSpecializedILi4ELi2ELi16ELb1ELb0EEEJSH_NS5_IJNSS_ISF_SC_EENSS_INSA_ILi32EEESC_EEEEESI_SJ_SI_SJ_NS1D_6fusion15FusionCallbacksIS1H_NS1M_17LinearCombinationISI_fSI_fLNS_15FloatRoundStyleE2EEESH_S1L_JEEENS4_5SM1004TMEM4LOAD26SM100_TMEM_LOAD_16dp256b4xENS4_13SM90_TMA_LOADENS11_INS12_ILi2ELi4ELi3EEES15_NSS_INS5_IJS16_S1J_EEENS5_IJS1J_SC_EEEEEEENS4_17SM75_U32x4_LDSM_NENS4_14SM90_TMA_STOREES21_NS4_17SM90_U32x4_STSM_NENS4_39AutoVectorizingCopyWithAssumedAlignmentILi128EEEEEEvvEEEEvNT_6ParamsE)
	.align		4
        /*000c*/ 	.word	index@(__assertfail)
	.align		4
        /*0010*/ 	.word	0x00000000
	.align		4
        /*0014*/ 	.word	0xfffffffe
	.align		4
        /*0018*/ 	.word	0x00000000
	.align		4
        /*001c*/ 	.word	0xfffffffd
	.align		4
        /*0020*/ 	.word	0x00000000
	.align		4
        /*0024*/ 	.word	0xfffffffc


//--------------------- .nv.constant4             --------------------------
	.section	.nv.constant4,"a",@progbits
	.align	8
	.align		8
.nv.constant4:
        /*0000*/ 	.dword	__assertfail
	.align		8
        /*0008*/ 	.dword	__unnamed_1
	.align		8
        /*0010*/ 	.dword	__unnamed_2
	.align		8
        /*0018*/ 	.dword	_ZN39_INTERNAL_632f9652_4_k_cu_99f1f35d_79614cuda3std3__45__cpo5beginE
	.align		8
        /*0020*/ 	.dword	_ZN39_INTERNAL_632f9652_4_k_cu_99f1f35d_79614cuda3std3__45__cpo3endE
	.align		8
        /*0028*/ 	.dword	_ZN39_INTERNAL_632f9652_4_k_cu_99f1f35d_79614cuda3std3__45__cpo6cbeginE
	.align		8
        /*0030*/ 	.dword	_ZN39_INTERNAL_632f9652_4_k_cu_99f1f35d_79614cuda3std3__45__cpo4cendE
	.align		8
        /*0038*/ 	.dword	_ZN39_INTERNAL_632f9652_4_k_cu_99f1f35d_79614cuda3std3__441_GLOBAL__N__632f9652_4_k_cu_99f1f35d_79616ignoreE
	.align		8
        /*0040*/ 	.dword	_ZN39_INTERNAL_632f9652_4_k_cu_99f1f35d_79614cuda3std3__419piecewise_constructE
	.align		8
        /*0048*/ 	.dword	_ZN39_INTERNAL_632f9652_4_k_cu_99f1f35d_79614cuda3std3__48in_placeE
	.align		8
        /*0050*/ 	.dword	_ZN39_INTERNAL_632f9652_4_k_cu_99f1f35d_79614cuda3std6ranges3__45__cpo4swapE
	.align		8
        /*0058*/ 	.dword	_ZN39_INTERNAL_632f9652_4_k_cu_99f1f35d_79614cuda3std6ranges3__45__cpo9iter_moveE
	.align		8
        /*0060*/ 	.dword	_ZN39_INTERNAL_632f9652_4_k_cu_99f1f35d_79614cute7productE
	.align		8
        /*0068*/ 	.dword	_ZN39_INTERNAL_632f9652_4_k_cu_99f1f35d_79614cute1_E
	.align		8
        /*0070*/ 	.dword	$str$25
	.align		8
        /*0078*/ 	.dword	$str$26
	.align		8
        /*0080*/ 	.dword	$str$27
	.align		8
        /*0088*/ 	.dword	$str$28


//--------------------- .text._ZN7cutlass13device_kernelINS_4gemm6kernel13GemmUniversalIN4cute5tupleIJiiiiEEENS1_10collective13CollectiveMmaINS1_35MainloopSm100TmaUmmaWarpSpecializedILi4ELi2ELi4ENS5_IJNS4_1CILi2EEESB_NSA_ILi1EEEEEEEENS5_IJNSA_ILi64EEENSA_ILi128EEESG_EEENS_6half_tENS5_IJlSC_lEEESI_SJ_NS4_8TiledMMAINS4_8MMA_AtomIJNS4_20SM100_MMA_F16BF16_SSISI_SI_fLi64ELi128ELNS4_4UMMA5MajorE0ELSO_0ELNSN_7ScaleInE0ELSP_0EEEEEENS4_6LayoutINS5_IJSC_SC_SC_EEENS5_IJNSA_ILi0EEESU_SU_EEEEENS5_IJNS4_10UnderscoreESX_SX_EEEEENS4_23SM90_TMA_LOAD_MULTICASTENS4_14ComposedLayoutINS4_7SwizzleILi3ELi4ELi3EEENS4_18smem_ptr_flag_bitsILi16EEENSS_INS5_IJNSA_ILi8EEESF_EEENS5_IJSF_SC_EEEEEEEvNS4_8identityES10_S1A_vS1B_EENS_8epilogue10collective18CollectiveEpilogueINS1D_23Sm100TmaWarpSpecializedILi4ELi2ELi16ELb1ELb0EEEJSH_NS5_IJNSS_ISF_SC_EENSS_INSA_ILi32EEESC_EEEEESI_SJ_SI_SJ_NS1D_6fusion15FusionCallbacksIS1H_NS1M_17LinearCombinationISI_fSI_fLNS_15FloatRoundStyleE2EEESH_S1L_JEEENS4_5SM1004TMEM4LOAD26SM100_TMEM_LOAD_16dp256b4xENS4_13SM90_TMA_LOADENS11_INS12_ILi2ELi4ELi3EEES15_NSS_INS5_IJS16_S1J_EEENS5_IJS1J_SC_EEEEEEENS4_17SM75_U32x4_LDSM_NENS4_14SM90_TMA_STOREES21_NS4_17SM90_U32x4_STSM_NENS4_39AutoVectorizingCopyWithAssumedAlignmentILi128EEEEEEvvEEEEvNT_6ParamsE --------------------------
	.section	.text._ZN7cutlass13device_kernelINS_4gemm6kernel13GemmUniversalIN4cute5tupleIJiiiiEEENS1_10collective13CollectiveMmaINS1_35MainloopSm100TmaUmmaWarpSpecializedILi4ELi2ELi4ENS5_IJNS4_1CILi2EEESB_NSA_ILi1EEEEEEEENS5_IJNSA_ILi64EEENSA_ILi128EEESG_EEENS_6half_tENS5_IJlSC_lEEESI_SJ_NS4_8TiledMMAINS4_8MMA_AtomIJNS4_20SM100_MMA_F16BF16_SSISI_SI_fLi64ELi128ELNS4_4UMMA5MajorE0ELSO_0ELNSN_7ScaleInE0ELSP_0EEEEEENS4_6LayoutINS5_IJSC_SC_SC_EEENS5_IJNSA_ILi0EEESU_SU_EEEEENS5_IJNS4_10UnderscoreESX_SX_EEEEENS4_23SM90_TMA_LOAD_MULTICASTENS4_14ComposedLayoutINS4_7SwizzleILi3ELi4ELi3EEENS4_18smem_ptr_flag_bitsILi16EEENSS_INS5_IJNSA_ILi8EEESF_EEENS5_IJSF_SC_EEEEEEEvNS4_8identityES10_S1A_vS1B_EENS_8epilogue10collective18CollectiveEpilogueINS1D_23Sm100TmaWarpSpecializedILi4ELi2ELi16ELb1ELb0EEEJSH_NS5_IJNSS_ISF_SC_EENSS_INSA_ILi32EEESC_EEEEESI_SJ_SI_SJ_NS1D_6fusion15FusionCallbacksIS1H_NS1M_17LinearCombinationISI_fSI_fLNS_15FloatRoundStyleE2EEESH_S1L_JEEENS4_5SM1004TMEM4LOAD26SM100_TMEM_LOAD_16dp256b4xENS4_13SM90_TMA_LOADENS11_INS12_ILi2ELi4ELi3EEES15_NSS_INS5_IJS16_S1J_EEENS5_IJS1J_SC_EEEEEEENS4_17SM75_U32x4_LDSM_NENS4_14SM90_TMA_STOREES21_NS4_17SM90_U32x4_STSM_NENS4_39AutoVectorizingCopyWithAssumedAlignmentILi128EEEEEEvvEEEEvNT_6ParamsE,"ax",@progbits
	.align	128
.text._ZN7cutlass13device_kernelINS_4gemm6kernel13GemmUniversalIN4cute5tupleIJiiiiEEENS1_10collective13CollectiveMmaINS1_35MainloopSm100TmaUmmaWarpSpecializedILi4ELi2ELi4ENS5_IJNS4_1CILi2EEESB_NSA_ILi1EEEEEEEENS5_IJNSA_ILi64EEENSA_ILi128EEESG_EEENS_6half_tENS5_IJlSC_lEEESI_SJ_NS4_8TiledMMAINS4_8MMA_AtomIJNS4_20SM100_MMA_F16BF16_SSISI_SI_fLi64ELi128ELNS4_4UMMA5MajorE0ELSO_0ELNSN_7ScaleInE0ELSP_0EEEEEENS4_6LayoutINS5_IJSC_SC_SC_EEENS5_IJNSA_ILi0EEESU_SU_EEEEENS5_IJNS4_10UnderscoreESX_SX_EEEEENS4_23SM90_TMA_LOAD_MULTICASTENS4_14ComposedLayoutINS4_7SwizzleILi3ELi4ELi3EEENS4_18smem_ptr_flag_bitsILi16EEENSS_INS5_IJNSA_ILi8EEESF_EEENS5_IJSF_SC_EEEEEEEvNS4_8identityES10_S1A_vS1B_EENS_8epilogue10collective18CollectiveEpilogueINS1D_23Sm100TmaWarpSpecializedILi4ELi2ELi16ELb1ELb0EEEJSH_NS5_IJNSS_ISF_SC_EENSS_INSA_ILi32EEESC_EEEEESI_SJ_SI_SJ_NS1D_6fusion15FusionCallbacksIS1H_NS1M_17LinearCombinationISI_fSI_fLNS_15FloatRoundStyleE2EEESH_S1L_JEEENS4_5SM1004TMEM4LOAD26SM100_TMEM_LOAD_16dp256b4xENS4_13SM90_TMA_LOADENS11_INS12_ILi2ELi4ELi3EEES15_NSS_INS5_IJS16_S1J_EEENS5_IJS1J_SC_EEEEEEENS4_17SM75_U32x4_LDSM_NENS4_14SM90_TMA_STOREES21_NS4_17SM90_U32x4_STSM_NENS4_39AutoVectorizingCopyWithAssumedAlignmentILi128EEEEEEvvEEEEvNT_6ParamsE:
        .type           _ZN7cutlass13device_kernelINS_4gemm6kernel13GemmUniversalIN4cute5tupleIJiiiiEEENS1_10collective13CollectiveMmaINS1_35MainloopSm100TmaUmmaWarpSpecializedILi4ELi2ELi4ENS5_IJNS4_1CILi2EEESB_NSA_ILi1EEEEEEEENS5_IJNSA_ILi64EEENSA_ILi128EEESG_EEENS_6half_tENS5_IJlSC_lEEESI_SJ_NS4_8TiledMMAINS4_8MMA_AtomIJNS4_20SM100_MMA_F16BF16_SSISI_SI_fLi64ELi128ELNS4_4UMMA5MajorE0ELSO_0ELNSN_7ScaleInE0ELSP_0EEEEEENS4_6LayoutINS5_IJSC_SC_SC_EEENS5_IJNSA_ILi0EEESU_SU_EEEEENS5_IJNS4_10UnderscoreESX_SX_EEEEENS4_23SM90_TMA_LOAD_MULTICASTENS4_14ComposedLayoutINS4_7SwizzleILi3ELi4ELi3EEENS4_18smem_ptr_flag_bitsILi16EEENSS_INS5_IJNSA_ILi8EEESF_EEENS5_IJSF_SC_EEEEEEEvNS4_8identityES10_S1A_vS1B_EENS_8epilogue10collective18CollectiveEpilogueINS1D_23Sm100TmaWarpSpecializedILi4ELi2ELi16ELb1ELb0EEEJSH_NS5_IJNSS_ISF_SC_EENSS_INSA_ILi32EEESC_EEEEESI_SJ_SI_SJ_NS1D_6fusion15FusionCallbacksIS1H_NS1M_17LinearCombinationISI_fSI_fLNS_15FloatRoundStyleE2EEESH_S1L_JEEENS4_5SM1004TMEM4LOAD26SM100_TMEM_LOAD_16dp256b4xENS4_13SM90_TMA_LOADENS11_INS12_ILi2ELi4ELi3EEES15_NSS_INS5_IJS16_S1J_EEENS5_IJS1J_SC_EEEEEEENS4_17SM75_U32x4_LDSM_NENS4_14SM90_TMA_STOREES21_NS4_17SM90_U32x4_STSM_NENS4_39AutoVectorizingCopyWithAssumedAlignmentILi128EEEEEEvvEEEEvNT_6ParamsE,@function
        .size           _ZN7cutlass13device_kernelINS_4gemm6kernel13GemmUniversalIN4cute5tupleIJiiiiEEENS1_10collective13CollectiveMmaINS1_35MainloopSm100TmaUmmaWarpSpecializedILi4ELi2ELi4ENS5_IJNS4_1CILi2EEESB_NSA_ILi1EEEEEEEENS5_IJNSA_ILi64EEENSA_ILi128EEESG_EEENS_6half_tENS5_IJlSC_lEEESI_SJ_NS4_8TiledMMAINS4_8MMA_AtomIJNS4_20SM100_MMA_F16BF16_SSISI_SI_fLi64ELi128ELNS4_4UMMA5MajorE0ELSO_0ELNSN_7ScaleInE0ELSP_0EEEEEENS4_6LayoutINS5_IJSC_SC_SC_EEENS5_IJNSA_ILi0EEESU_SU_EEEEENS5_IJNS4_10UnderscoreESX_SX_EEEEENS4_23SM90_TMA_LOAD_MULTICASTENS4_14ComposedLayoutINS4_7SwizzleILi3ELi4ELi3EEENS4_18smem_ptr_flag_bitsILi16EEENSS_INS5_IJNSA_ILi8EEESF_EEENS5_IJSF_SC_EEEEEEEvNS4_8identityES10_S1A_vS1B_EENS_8epilogue10collective18CollectiveEpilogueINS1D_23Sm100TmaWarpSpecializedILi4ELi2ELi16ELb1ELb0EEEJSH_NS5_IJNSS_ISF_SC_EENSS_INSA_ILi32EEESC_EEEEESI_SJ_SI_SJ_NS1D_6fusion15FusionCallbacksIS1H_NS1M_17LinearCombinationISI_fSI_fLNS_15FloatRoundStyleE2EEESH_S1L_JEEENS4_5SM1004TMEM4LOAD26SM100_TMEM_LOAD_16dp256b4xENS4_13SM90_TMA_LOADENS11_INS12_ILi2ELi4ELi3EEES15_NSS_INS5_IJS16_S1J_EEENS5_IJS1J_SC_EEEEEEENS4_17SM75_U32x4_LDSM_NENS4_14SM90_TMA_STOREES21_NS4_17SM90_U32x4_STSM_NENS4_39AutoVectorizingCopyWithAssumedAlignmentILi128EEEEEEvvEEEEvNT_6ParamsE,(.L_x_187 - _ZN7cutlass13device_kernelINS_4gemm6kernel13GemmUniversalIN4cute5tupleIJiiiiEEENS1_10collective13CollectiveMmaINS1_35MainloopSm100TmaUmmaWarpSpecializedILi4ELi2ELi4ENS5_IJNS4_1CILi2EEESB_NSA_ILi1EEEEEEEENS5_IJNSA_ILi64EEENSA_ILi128EEESG_EEENS_6half_tENS5_IJlSC_lEEESI_SJ_NS4_8TiledMMAINS4_8MMA_AtomIJNS4_20SM100_MMA_F16BF16_SSISI_SI_fLi64ELi128ELNS4_4UMMA5MajorE0ELSO_0ELNSN_7ScaleInE0ELSP_0EEEEEENS4_6LayoutINS5_IJSC_SC_SC_EEENS5_IJNSA_ILi0EEESU_SU_EEEEENS5_IJNS4_10UnderscoreESX_SX_EEEEENS4_23SM90_TMA_LOAD_MULTICASTENS4_14ComposedLayoutINS4_7SwizzleILi3ELi4ELi3EEENS4_18smem_ptr_flag_bitsILi16EEENSS_INS5_IJNSA_ILi8EEESF_EEENS5_IJSF_SC_EEEEEEEvNS4_8identityES10_S1A_vS1B_EENS_8epilogue10collective18CollectiveEpilogueINS1D_23Sm100TmaWarpSpecializedILi4ELi2ELi16ELb1ELb0EEEJSH_NS5_IJNSS_ISF_SC_EENSS_INSA_ILi32EEESC_EEEEESI_SJ_SI_SJ_NS1D_6fusion15FusionCallbacksIS1H_NS1M_17LinearCombinationISI_fSI_fLNS_15FloatRoundStyleE2EEESH_S1L_JEEENS4_5SM1004TMEM4LOAD26SM100_TMEM_LOAD_16dp256b4xENS4_13SM90_TMA_LOADENS11_INS12_ILi2ELi4ELi3EEES15_NSS_INS5_IJS16_S1J_EEENS5_IJS1J_SC_EEEEEEENS4_17SM75_U32x4_LDSM_NENS4_14SM90_TMA_STOREES21_NS4_17SM90_U32x4_STSM_NENS4_39AutoVectorizingCopyWithAssumedAlignmentILi128EEEEEEvvEEEEvNT_6ParamsE)
        .other          _ZN7cutlass13device_kernelINS_4gemm6kernel13GemmUniversalIN4cute5tupleIJiiiiEEENS1_10collective13CollectiveMmaINS1_35MainloopSm100TmaUmmaWarpSpecializedILi4ELi2ELi4ENS5_IJNS4_1CILi2EEESB_NSA_ILi1EEEEEEEENS5_IJNSA_ILi64EEENSA_ILi128EEESG_EEENS_6half_tENS5_IJlSC_lEEESI_SJ_NS4_8TiledMMAINS4_8MMA_AtomIJNS4_20SM100_MMA_F16BF16_SSISI_SI_fLi64ELi128ELNS4_4UMMA5MajorE0ELSO_0ELNSN_7ScaleInE0ELSP_0EEEEEENS4_6LayoutINS5_IJSC_SC_SC_EEENS5_IJNSA_ILi0EEESU_SU_EEEEENS5_IJNS4_10UnderscoreESX_SX_EEEEENS4_23SM90_TMA_LOAD_MULTICASTENS4_14ComposedLayoutINS4_7SwizzleILi3ELi4ELi3EEENS4_18smem_ptr_flag_bitsILi16EEENSS_INS5_IJNSA_ILi8EEESF_EEENS5_IJSF_SC_EEEEEEEvNS4_8identityES10_S1A_vS1B_EENS_8epilogue10collective18CollectiveEpilogueINS1D_23Sm100TmaWarpSpecializedILi4ELi2ELi16ELb1ELb0EEEJSH_NS5_IJNSS_ISF_SC_EENSS_INSA_ILi32EEESC_EEEEESI_SJ_SI_SJ_NS1D_6fusion15FusionCallbacksIS1H_NS1M_17LinearCombinationISI_fSI_fLNS_15FloatRoundStyleE2EEESH_S1L_JEEENS4_5SM1004TMEM4LOAD26SM100_TMEM_LOAD_16dp256b4xENS4_13SM90_TMA_LOADENS11_INS12_ILi2ELi4ELi3EEES15_NSS_INS5_IJS16_S1J_EEENS5_IJS1J_SC_EEEEEEENS4_17SM75_U32x4_LDSM_NENS4_14SM90_TMA_STOREES21_NS4_17SM90_U32x4_STSM_NENS4_39AutoVectorizingCopyWithAssumedAlignmentILi128EEEEEEvvEEEEvNT_6ParamsE,@"STO_CUDA_ENTRY STV_DEFAULT"
_ZN7cutlass13device_kernelINS_4gemm6kernel13GemmUniversalIN4cute5tupleIJiiiiEEENS1_10collective13CollectiveMmaINS1_35MainloopSm100TmaUmmaWarpSpecializedILi4ELi2ELi4ENS5_IJNS4_1CILi2EEESB_NSA_ILi1EEEEEEEENS5_IJNSA_ILi64EEENSA_ILi128EEESG_EEENS_6half_tENS5_IJlSC_lEEESI_SJ_NS4_8TiledMMAINS4_8MMA_AtomIJNS4_20SM100_MMA_F16BF16_SSISI_SI_fLi64ELi128ELNS4_4UMMA5MajorE0ELSO_0ELNSN_7ScaleInE0ELSP_0EEEEEENS4_6LayoutINS5_IJSC_SC_SC_EEENS5_IJNSA_ILi0EEESU_SU_EEEEENS5_IJNS4_10UnderscoreESX_SX_EEEEENS4_23SM90_TMA_LOAD_MULTICASTENS4_14ComposedLayoutINS4_7SwizzleILi3ELi4ELi3EEENS4_18smem_ptr_flag_bitsILi16EEENSS_INS5_IJNSA_ILi8EEESF_EEENS5_IJSF_SC_EEEEEEEvNS4_8identityES10_S1A_vS1B_EENS_8epilogue10collective18CollectiveEpilogueINS1D_23Sm100TmaWarpSpecializedILi4ELi2ELi16ELb1ELb0EEEJSH_NS5_IJNSS_ISF_SC_EENSS_INSA_ILi32EEESC_EEEEESI_SJ_SI_SJ_NS1D_6fusion15FusionCallbacksIS1H_NS1M_17LinearCombinationISI_fSI_fLNS_15FloatRoundStyleE2EEESH_S1L_JEEENS4_5SM1004TMEM4LOAD26SM100_TMEM_LOAD_16dp256b4xENS4_13SM90_TMA_LOADENS11_INS12_ILi2ELi4ELi3EEES15_NSS_INS5_IJS16_S1J_EEENS5_IJS1J_SC_EEEEEEENS4_17SM75_U32x4_LDSM_NENS4_14SM90_TMA_STOREES21_NS4_17SM90_U32x4_STSM_NENS4_39AutoVectorizingCopyWithAssumedAlignmentILi128EEEEEEvvEEEEvNT_6ParamsE:
[----:B------:R-:W1:Y:S01]  /*0000*/  LDC R1, c[0x0][0x37c] ;  /* 0x0000df00ff017b82 */ /* 0x000e620000000800 */
[----:B------:R-:W2:Y:S01]  /*0010*/  S2R R56, SR_TID.X ;  /* 0x0000000000387919 */ /* 0x000ea20000002100 */
[----:B------:R-:W3:Y:S01]  /*0020*/  LDCU.64 UR8, c[0x0][0x890] ;  /* 0x00011200ff0877ac */ /* 0x000ee20008000a00 */
[----:B------:R-:W-:Y:S02]  /*0030*/  PRMT R45, RZ, 0x7610, R45 ;  /* 0x00007610ff2d7816 */ /* 0x000fe4000000002d */
[----:B------:R-:W-:Y:S01]  /*0040*/  ELECT P4, URZ, PT ;  /* 0x0000000000ff782f */ /* 0x000fe20003880000 */
[----:B---3--:R-:W-:-:S04]  /*0050*/  UISETP.NE.U32.AND UP0, UPT, UR8, URZ, UPT ;  /* 0x000000ff0800728c */ /* 0x008fc8000bf05070 */
[----:B------:R-:W-:Y:S01]  /*0060*/  UISETP.NE.AND.EX UP0, UPT, UR9, URZ, UPT, UP0 ;  /* 0x000000ff0900728c */ /* 0x000fe2000bf05300 */
[----:B--2---:R-:W-:-:S05]  /*0070*/  SHF.R.U32.HI R46, RZ, 0x5, R56 ;  /* 0x00000005ff2e7819 */ /* 0x004fca0000011638 */
[----:B------:R-:W2:Y:S02]  /*0080*/  SHFL.IDX PT, R0, R46, RZ, 0x1f ;  /* 0x00001fff2e007589 */ /* 0x000ea400000e0000 */
[----:B--2---:R-:W-:Y:S01]  /*0090*/  R2UR UR17, R0 ;  /* 0x00000000001172ca */ /* 0x004fe200000e0000 */
[----:B-1----:R-:W-:-:S14]  /*00a0*/  BRA.U UP0, `(.L_x_0) ;  /* 0x0000000100307547 */ /* 0x002fdc000b800000 */
[----:B------:R-:W1:Y:S02]  /*00b0*/  LDCU.64 UR4, c[0x0][0x888] ;  /* 0x00011100ff0477ac */ /* 0x000e640008000a00 */
[----:B-1----:R-:W-:-:S04]  /*00c0*/  UISETP.NE.U32.AND UP0, UPT, UR4, URZ, UPT ;  /* 0x000000ff0400728c */ /* 0x002fc8000bf05070 */
[----:B------:R-:W-:-:S09]  /*00d0*/  UISETP.NE.AND.EX UP0, UPT, UR5, URZ, UPT, UP0 ;  /* 0x000000ff0500728c */ /* 0x000fd2000bf05300 */
[----:B------:R-:W-:Y:S05]  /*00e0*/  BRA.U !UP0, `(.L_x_1) ;  /* 0x0000000108147547 */ /* 0x000fea000b800000 */
[----:B------:R-:W1:Y:S01]  /*00f0*/  LDC.64 R2, c[0x0][0x888] ;  /* 0x00022200ff027b82 */ /* 0x000e620000000a00 */
[----:B------:R-:W1:Y:S02]  /*0100*/  LDCU.64 UR4, c[0x0][0x358] ;  /* 0x00006b00ff0477ac */ /* 0x000e640008000a00 */
[----:B-1----:R1:W5:Y:S01]  /*0110*/  LDG.E R27, desc[UR4][R2.64] ;  /* 0x00000004021b7981 */ /* 0x002362000c1e1900 */
[----:B------:R-:W-:Y:S01]  /*0120*/  HFMA2 R45, -RZ, RZ, 0, 5.9604644775390625e-08 ;  /* 0x00000001ff2d7431 */ /* 0x000fe200000001ff */
[----:B------:R-:W-:Y:S05]  /*0130*/  BRA `(.L_x_0) ;  /* 0x00000000000c7947 */ /* 0x000fea0003800000 */
.L_x_1:
[----:B------:R-:W1:Y:S01]  /*0140*/  LDCU UR4, c[0x0][0x880] ;  /* 0x00011000ff0477ac */ /* 0x000e620008000800 */
[----:B------:R-:W-:Y:S01]  /*0150*/  HFMA2 R45, -RZ, RZ, 0, 5.9604644775390625e-08 ;  /* 0x00000001ff2d7431 */ /* 0x000fe200000001ff */
[----:B-1----:R-:W-:-:S07]  /*0160*/  MOV R27, UR4 ;  /* 0x00000004001b7c02 */ /* 0x002fce0008000f00 */
.L_x_0:
[----:B------:R-:W2:Y:S02]  /*0170*/  LDCU.64 UR4, c[0x0][0x8b0] ;  /* 0x00011600ff0477ac */ /* 0x000ea40008000a00 */
[----:B--2---:R-:W-:-:S04]  /*0180*/  UISETP.NE.U32.AND UP0, UPT, UR4, URZ, UPT ;  /* 0x000000ff0400728c */ /* 0x004fc8000bf05070 */
[----:B------:R-:W-:-:S09]  /*0190*/  UISETP.NE.AND.EX UP0, UPT, UR5, URZ, UPT, UP0 ;  /* 0x000000ff0500728c */ /* 0x000fd2000bf05300 */
[----:B------:R-:W-:Y:S05]  /*01a0*/  BRA.U UP0, `(.L_x_2) ;  /* 0x0000000100287547 */ /* 0x000fea000b800000 */
[----:B------:R-:W2:Y:S02]  /*01b0*/  LDCU.64 UR4, c[0x0][0x8a8] ;  /* 0x00011500ff0477ac */ /* 0x000ea40008000a00 */
[----:B--2---:R-:W-:-:S04]  /*01c0*/  UISETP.NE.U32.AND UP0, UPT, UR4, URZ, UPT ;  /* 0x000000ff0400728c */ /* 0x004fc8000bf05070 */
[----:B------:R-:W-:-:S09]  /*01d0*/  UISETP.NE.AND.EX UP0, UPT, UR5, URZ, UPT, UP0 ;  /* 0x000000ff0500728c */ /* 0x000fd2000bf05300 */
[----:B------:R-:W-:Y:S05]  /*01e0*/  BRA.U !UP0, `(.L_x_3) ;  /* 0x0000000108107547 */ /* 0x000fea000b800000 */
[----:B------:R-:W2:Y:S01]  /*01f0*/  LDC.64 R24, c[0x0][0x8a8] ;  /* 0x00022a00ff187b82 */ /* 0x000ea20000000a00 */
[----:B------:R-:W2:Y:S02]  /*0200*/  LDCU.64 UR4, c[0x0][0x358] ;  /* 0x00006b00ff0477ac */ /* 0x000ea40008000a00 */
[----:B--2---:R2:W5:Y:S01]  /*0210*/  LDG.E R24, desc[UR4][R24.64] ;  /* 0x0000000418187981 */ /* 0x004562000c1e1900 */
[----:B------:R-:W-:Y:S05]  /*0220*/  BRA `(.L_x_2) ;  /* 0x0000000000087947 */ /* 0x000fea0003800000 */
.L_x_3:
[----:B------:R-:W2:Y:S02]  /*0230*/  LDCU UR4, c[0x0][0x8a0] ;  /* 0x00011400ff0477ac */ /* 0x000ea40008000800 */
[----:B--2---:R-:W-:Y:S02]  /*0240*/  MOV R24, UR4 ;  /* 0x0000000400187c02 */ /* 0x004fe40008000f00 */
.L_x_2:
[----:B------:R-:W-:Y:S01]  /*0250*/  IMAD.U32 R0, RZ, RZ, UR17 ;  /* 0x00000011ff007e24 */ /* 0x000fe2000f8e00ff */
[----:B------:R-:W-:Y:S04]  /*0260*/  BSSY.RECONVERGENT B0, `(.L_x_4) ;  /* 0x000000c000007945 */ /* 0x000fe80003800200 */
[C---:B------:R-:W-:Y:S02]  /*0270*/  ISETP.NE.OR P1, PT, R0.reuse, 0x1, !P4 ;  /* 0x000000010000780c */ /* 0x040fe40006725670 */
[----:B------:R-:W-:-:S11]  /*0280*/  ISETP.NE.OR P0, PT, R0, 0x3, !P4 ;  /* 0x000000030000780c */ /* 0x000fd60006705670 */
[----:B------:R-:W-:Y:S05]  /*0290*/  @P1 BRA `(.L_x_5) ;  /* 0x0000000000201947 */ /* 0x000fea0003800000 */
[----:B------:R-:W3:Y:S02]  /*02a0*/  LDCU.64 UR4, c[0x0][0x348] ;  /* 0x00006900ff0477ac */ /* 0x000ee40008000a00 */
[----:B---3--:R-:W-:Y:S02]  /*02b0*/  UIADD3 UR6, UP1, UPT, UR4, 0x80, URZ ;  /* 0x0000008004067890 */ /* 0x008fe4000ff3e0ff */
[----:B------:R-:W-:Y:S02]  /*02c0*/  UIADD3 UR4, UP0, UPT, UR4, 0x180, URZ ;  /* 0x0000018004047890 */ /* 0x000fe4000ff1e0ff */
[----:B------:R-:W-:Y:S02]  /*02d0*/  UIADD3.X UR7, UPT, UPT, URZ, UR5, URZ, UP1, !UPT ;  /* 0x00000005ff077290 */ /* 0x000fe40008ffe4ff */
[----:B------:R-:W-:-:S07]  /*02e0*/  UIADD3.X UR5, UPT, UPT, URZ, UR5, URZ, UP0, !UPT ;  /* 0x00000005ff057290 */ /* 0x000fce00087fe4ff */
[----:B------:R3:W-:Y:S02]  /*02f0*/  UTMACCTL.PF [UR6] ;  /* 0x00000000060079b9 */ /* 0x0007e40008040000 */
[----:B------:R3:W-:Y:S02]  /*0300*/  UTMACCTL.PF [UR4] ;  /* 0x00000000040079b9 */ /* 0x0007e40008040000 */
[----:B---3--:R-:W-:Y:S01]  /*0310*/  NOP ;  /* 0x0000000000007918 */ /* 0x008fe20000000000 */
.L_x_5:
[----:B------:R-:W-:Y:S05]  /*0320*/  BSYNC.RECONVERGENT B0 ;  /* 0x0000000000007941 */ /* 0x000fea0003800200 */
.L_x_4:
[----:B------:R-:W-:Y:S04]  /*0330*/  BSSY.RECONVERGENT B0, `(.L_x_6) ;  /* 0x000000a000007945 */ /* 0x000fe80003800200 */
        /* <DEDUP_REMOVED lines=9> */
.L_x_7:
[----:B------:R-:W-:Y:S05]  /*03d0*/  BSYNC.RECONVERGENT B0 ;  /* 0x0000000000007941 */ /* 0x000fea0003800200 */
.L_x_6:
[----:B------:R-:W3:Y:S01]  /*03e0*/  LDCU.64 UR4, c[0x0][0x888] ;  /* 0x00011100ff0477ac */ /* 0x000ee20008000a00 */
[----:B------:R-:W-:Y:S02]  /*03f0*/  UISETP.EQ.U32.AND UP1, UPT, UR8, URZ, UPT ;  /* 0x000000ff0800728c */ /* 0x000fe4000bf22070 */
[----:B------:R-:W-:Y:S02]  /*0400*/  UPLOP3.LUT UP3, UPT, UPT, UPT, UPT, 0x80, 0x8 ;  /* 0x000000000008789c */ /* 0x000fe40003f6f070 */
[----:B---3--:R-:W-:-:S04]  /*0410*/  UISETP.NE.U32.AND UP0, UPT, UR4, URZ, UPT ;  /* 0x000000ff0400728c */ /* 0x008fc8000bf05070 */
[----:B------:R-:W-:-:S04]  /*0420*/  UISETP.NE.AND.EX UP0, UPT, UR5, URZ, UPT, UP0 ;  /* 0x000000ff0500728c */ /* 0x000fc8000bf05300 */
[----:B------:R-:W-:-:S04]  /*0430*/  UISETP.EQ.OR.EX UP2, UPT, UR9, URZ, !UP0, UP1 ;  /* 0x000000ff0900728c */ /* 0x000fc8000c742710 */
[----:B------:R-:W-:-:S06]  /*0440*/  UP2UR UR4, UPR, URZ, 0x4 ;  /* 0x00000004ff047883 */ /* 0x000fcc0008000000 */
[----:B------:R-:W-:Y:S01]  /*0450*/  MOV R48, UR4 ;  /* 0x0000000400307c02 */ /* 0x000fe20008000f00 */
[----:B------:R-:W-:Y:S06]  /*0460*/  BRA.U !UP2, `(.L_x_8) ;  /* 0x000000010a207547 */ /* 0x000fec000b800000 */
[----:B------:R-:W-:Y:S01]  /*0470*/  UISETP.NE.U32.AND UP1, UPT, UR8, URZ, UPT ;  /* 0x000000ff0800728c */ /* 0x000fe2000bf25070 */
[----:B-----5:R-:W-:Y:S01]  /*0480*/  FSETP.NEU.AND P0, PT, R27, RZ, PT ;  /* 0x000000ff1b00720b */ /* 0x020fe20003f0d000 */
[----:B------:R-:W-:Y:S02]  /*0490*/  USEL UR4, URZ, 0xffffffff, UP0 ;  /* 0xffffffffff047887 */ /* 0x000fe40008000000 */
[----:B------:R-:W-:-:S10]  /*04a0*/  UISETP.NE.AND.EX UP1, UPT, UR9, URZ, UPT, UP1 ;  /* 0x000000ff0900728c */ /* 0x000fd4000bf25310 */
[----:B------:R-:W-:Y:S01]  /*04b0*/  VOTEU.ANY UP0, P0 ;  /* 0x0000000000ff7886 */ /* 0x000fe20000000100 */
[----:B------:R-:W-:-:S04]  /*04c0*/  @!UP1 USEL UR4, URZ, 0xffffffff, UP0 ;  /* 0xffffffffff049887 */ /* 0x000fc80008000000 */
[----:B------:R-:W-:-:S04]  /*04d0*/  ULOP3.LUT UR4, UR4, 0x1, URZ, 0xc0, !UPT ;  /* 0x0000000104047892 */ /* 0x000fc8000f8ec0ff */
[----:B------:R-:W-:-:S11]  /*04e0*/  UISETP.NE.U32.AND UP3, UPT, UR4, 0x1, UPT ;  /* 0x000000010400788c */ /* 0x000fd6000bf65070 */
.L_x_8:
[----:B-1----:R-:W1:Y:S01]  /*04f0*/  SHFL.IDX PT, R2, R46, RZ, 0x1f ;  /* 0x00001fff2e027589 */ /* 0x002e6200000e0000 */
[----:B------:R-:W-:-:S04]  /*0500*/  UISETP.NE.AND UP0, UPT, UR17, 0x2, UPT ;  /* 0x000000021100788c */ /* 0x000fc8000bf05270 */
[----:B------:R-:W-:Y:S01]  /*0510*/  USEL UR40, URZ, 0x1, UP0 ;  /* 0x00000001ff287887 */ /* 0x000fe20008000000 */
[----:B-1----:R-:W-:-:S13]  /*0520*/  ISETP.NE.AND P0, PT, R2, RZ, PT ;  /* 0x000000ff0200720c */ /* 0x002fda0003f05270 */
[----:B------:R-:W-:Y:S05]  /*0530*/  @P0 BRA `(.L_x_9) ;  /* 0x0000000000580947 */ /* 0x000fea0003800000 */
[----:B------:R-:W1:Y:S01]  /*0540*/  S2UR UR4, SR_CgaCtaId ;  /* 0x00000000000479c3 */ /* 0x000e620000008800 */
[----:B------:R-:W-:Y:S01]  /*0550*/  UMOV UR5, 0x400 ;  /* 0x0000040000057882 */ /* 0x000fe20000000000 */
[----:B------:R-:W-:Y:S01]  /*0560*/  UMOV UR8, 0x1 ;  /* 0x0000000100087882 */ /* 0x000fe20000000000 */
[----:B------:R-:W-:Y:S01]  /*0570*/  UMOV UR6, 0x3 ;  /* 0x0000000300067882 */ /* 0x000fe20000000000 */
[----:B------:R-:W-:-:S04]  /*0580*/  UIADD3 UR8, UPT, UPT, -UR8, 0x100000, URZ ;  /* 0x0010000008087890 */ /* 0x000fc8000fffe1ff */
[----:B------:R-:W-:Y:S02]  /*0590*/  USHF.L.U32 UR9, UR8, 0xb, URZ ;  /* 0x0000000b08097899 */ /* 0x000fe400080006ff */
[----:B------:R-:W-:Y:S02]  /*05a0*/  USHF.L.U32 UR8, UR8, 0x1, URZ ;  /* 0x0000000108087899 */ /* 0x000fe400080006ff */
[----:B------:R-:W-:-:S04]  /*05b0*/  UIADD3 UR6, UPT, UPT, -UR6, 0x100000, URZ ;  /* 0x0010000006067890 */ /* 0x000fc8000fffe1ff */
[----:B------:R-:W-:Y:S02]  /*05c0*/  USHF.L.U32 UR7, UR6, 0xb, URZ ;  /* 0x0000000b06077899 */ /* 0x000fe400080006ff */
[----:B------:R-:W-:Y:S01]  /*05d0*/  USHF.L.U32 UR6, UR6, 0x1, URZ ;  /* 0x0000000106067899 */ /* 0x000fe200080006ff */
[----:B------:R-:W-:Y:S01]  /*05e0*/  ELECT P0, URZ, PT ;  /* 0x0000000000ff782f */ /* 0x000fe20003800000 */
[----:B-1----:R-:W-:Y:S01]  /*05f0*/  ULEA UR4, UR4, UR5, 0x18 ;  /* 0x0000000504047291 */ /* 0x002fe2000f8ec0ff */
[----:B------:R-:W1:Y:S11]  /*0600*/  FENCE.VIEW.ASYNC.S ;  /* 0x00000000000073c6 */ /* 0x000e760000000000 */
[----:B-1----:R1:W3:Y:S01]  /*0610*/  SYNCS.EXCH.64 URZ, [UR4], UR8 ;  /* 0x0000000804ff75b2 */ /* 0x0022e20008000100 */
[----:B------:R1:W4:Y:S01]  /*0620*/  SYNCS.EXCH.64 URZ, [UR4+0x20], UR6 ;  /* 0x0000200604ff75b2 */ /* 0x0003220008000100 */
[----:B------:R1:W1:Y:S01]  /*0630*/  SYNCS.EXCH.64 URZ, [UR4+0x8], UR8 ;  /* 0x0000080804ff75b2 */ /* 0x0002620008000100 */
[----:B------:R1:W1:Y:S01]  /*0640*/  SYNCS.EXCH.64 URZ, [UR4+0x28], UR6 ;  /* 0x0000280604ff75b2 */ /* 0x0002620008000100 */
[----:B------:R1:W1:Y:S01]  /*0650*/  SYNCS.EXCH.64 URZ, [UR4+0x10], UR8 ;  /* 0x0000100804ff75b2 */ /* 0x0002620008000100 */
[----:B------:R1:W1:Y:S01]  /*0660*/  SYNCS.EXCH.64 URZ, [UR4+0x30], UR6 ;  /* 0x0000300604ff75b2 */ /* 0x0002620008000100 */
[----:B------:R1:W1:Y:S01]  /*0670*/  SYNCS.EXCH.64 URZ, [UR4+0x18], UR8 ;  /* 0x0000180804ff75b2 */ /* 0x0002620008000100 */
[----:B------:R1:W1:Y:S01]  /*0680*/  SYNCS.EXCH.64 URZ, [UR4+0x38], UR6 ;  /* 0x0000380604ff75b2 */ /* 0x0002620008000100 */
[----:B------:R-:W-:Y:S01]  /*0690*/  NOP ;  /* 0x0000000000007918 */ /* 0x000fe20000000000 */
.L_x_9:
[----:B------:R-:W2:Y:S01]  /*06a0*/  SHFL.IDX PT, R2, R46, RZ, 0x1f ;  /* 0x00001fff2e027589 */ /* 0x000ea200000e0000 */
[----:B------:R-:W-:Y:S01]  /*06b0*/  NOP ;  /* 0x0000000000007918 */ /* 0x000fe20000000000 */
[----:B--2---:R-:W-:-:S13]  /*06c0*/  ISETP.NE.AND P0, PT, R2, 0x1, PT ;  /* 0x000000010200780c */ /* 0x004fda0003f05270 */
[----:B------:R-:W-:Y:S05]  /*06d0*/  @P0 BRA `(.L_x_10) ;  /* 0x0000000000580947 */ /* 0x000fea0003800000 */
[----:B-1----:R-:W1:Y:S01]  /*06e0*/  S2UR UR4, SR_CgaCtaId ;  /* 0x00000000000479c3 */ /* 0x002e620000008800 */
        /* <DEDUP_REMOVED lines=12> */
[----:B-1----:R2:W1:Y:S01]  /*07b0*/  SYNCS.EXCH.64 URZ, [UR4+0x40], UR8 ;  /* 0x0000400804ff75b2 */ /* 0x0024620008000100 */
[----:B------:R2:W1:Y:S01]  /*07c0*/  SYNCS.EXCH.64 URZ, [UR4+0x60], UR6 ;  /* 0x0000600604ff75b2 */ /* 0x0004620008000100 */
[----:B------:R2:W1:Y:S01]  /*07d0*/  SYNCS.EXCH.64 URZ, [UR4+0x48], UR8 ;  /* 0x0000480804ff75b2 */ /* 0x0004620008000100 */
[----:B------:R2:W1:Y:S01]  /*07e0*/  SYNCS.EXCH.64 URZ, [UR4+0x68], UR6 ;  /* 0x0000680604ff75b2 */ /* 0x0004620008000100 */
[----:B------:R2:W1:Y:S01]  /*07f0*/  SYNCS.EXCH.64 URZ, [UR4+0x50], UR8 ;  /* 0x0000500804ff75b2 */ /* 0x0004620008000100 */
[----:B------:R2:W1:Y:S01]  /*0800*/  SYNCS.EXCH.64 URZ, [UR4+0x70], UR6 ;  /* 0x0000700604ff75b2 */ /* 0x0004620008000100 */
[----:B------:R2:W1:Y:S01]  /*0810*/  SYNCS.EXCH.64 URZ, [UR4+0x58], UR8 ;  /* 0x0000580804ff75b2 */ /* 0x0004620008000100 */
[----:B------:R2:W1:Y:S02]  /*0820*/  SYNCS.EXCH.64 URZ, [UR4+0x78], UR6 ;  /* 0x0000780604ff75b2 */ /* 0x0004640008000100 */
[----:B--2---:R-:W-:Y:S01]  /*0830*/  NOP ;  /* 0x0000000000007918 */ /* 0x004fe20000000000 */
.L_x_10:
[----:B------:R-:W2:Y:S01]  /*0840*/  SHFL.IDX PT, R2, R46, RZ, 0x1f ;  /* 0x00001fff2e027589 */ /* 0x000ea200000e0000 */
[----:B------:R-:W-:Y:S01]  /*0850*/  NOP ;  /* 0x0000000000007918 */ /* 0x000fe20000000000 */
[----:B--2---:R-:W-:-:S13]  /*0860*/  ISETP.NE.AND P0, PT, R2, 0x3, PT ;  /* 0x000000030200780c */ /* 0x004fda0003f05270 */
[----:B------:R-:W-:Y:S05]  /*0870*/  @P0 BRA `(.L_x_11) ;  /* 0x0000000000300947 */ /* 0x000fea0003800000 */
[----:B-1----:R-:W1:Y:S01]  /*0880*/  S2UR UR4, SR_CgaCtaId ;  /* 0x00000000000479c3 */ /* 0x002e620000008800 */
[----:B------:R-:W-:Y:S01]  /*0890*/  UMOV UR6, 0x400 ;  /* 0x0000040000067882 */ /* 0x000fe20000000000 */
[----:B------:R-:W-:Y:S01]  /*08a0*/  UMOV UR5, 0x20 ;  /* 0x0000002000057882 */ /* 0x000fe20000000000 */
[----:B------:R-:W-:Y:S01]  /*08b0*/  ELECT P0, URZ, PT ;  /* 0x0000000000ff782f */ /* 0x000fe20003800000 */
[----:B-1----:R-:W-:Y:S02]  /*08c0*/  ULEA UR6, UR4, UR6, 0x18 ;  /* 0x0000000604067291 */ /* 0x002fe4000f8ec0ff */
[----:B------:R-:W-:-:S04]  /*08d0*/  UIADD3 UR4, UPT, UPT, -UR5, 0x100000, URZ ;  /* 0x0010000005047890 */ /* 0x000fc8000fffe1ff */
[----:B------:R-:W-:Y:S02]  /*08e0*/  USHF.L.U32 UR5, UR4, 0xb, URZ ;  /* 0x0000000b04057899 */ /* 0x000fe400080006ff */
[----:B------:R-:W-:Y:S01]  /*08f0*/  USHF.L.U32 UR4, UR4, 0x1, URZ ;  /* 0x0000000104047899 */ /* 0x000fe200080006ff */
[----:B------:R-:W1:Y:S11]  /*0900*/  FENCE.VIEW.ASYNC.S ;  /* 0x00000000000073c6 */ /* 0x000e760000000000 */
[----:B-1----:R2:W1:Y:S01]  /*0910*/  SYNCS.EXCH.64 URZ, [UR6+0x80], UR4 ;  /* 0x0000800406ff75b2 */ /* 0x0024620008000100 */
[----:B------:R2:W1:Y:S02]  /*0920*/  SYNCS.EXCH.64 URZ, [UR6+0x88], UR4 ;  /* 0x0000880406ff75b2 */ /* 0x0004640008000100 */
[----:B--2---:R-:W-:Y:S01]  /*0930*/  NOP ;  /* 0x0000000000007918 */ /* 0x004fe20000000000 */
.L_x_11:
[----:B------:R-:W2:Y:S01]  /*0940*/  SHFL.IDX PT, R2, R46, RZ, 0x1f ;  /* 0x00001fff2e027589 */ /* 0x000ea200000e0000 */
[----:B------:R-:W-:Y:S01]  /*0950*/  NOP ;  /* 0x0000000000007918 */ /* 0x000fe20000000000 */
[----:B--2---:R-:W-:-:S13]  /*0960*/  ISETP.NE.AND P0, PT, R2, 0x4, PT ;  /* 0x000000040200780c */ /* 0x004fda0003f05270 */
[----:B------:R-:W-:Y:S05]  /*0970*/  @P0 BRA `(.L_x_12) ;  /* 0x00000000004c0947 */ /* 0x000fea0003800000 */
[----:B-1----:R-:W1:Y:S01]  /*0980*/  S2UR UR6, SR_CgaCtaId ;  /* 0x00000000000679c3 */ /* 0x002e620000008800 */
[----:B------:R-:W-:Y:S01]  /*0990*/  UMOV UR4, 0x3a0 ;  /* 0x000003a000047882 */ /* 0x000fe20000000000 */
[----:B------:R-:W-:Y:S01]  /*09a0*/  UMOV UR5, 0x400 ;  /* 0x0000040000057882 */ /* 0x000fe20000000000 */
[----:B------:R-:W-:Y:S01]  /*09b0*/  USEL UR4, UR4, 0x320, UP3 ;  /* 0x0000032004047887 */ /* 0x000fe20009800000 */
[----:B------:R-:W-:Y:S01]  /*09c0*/  UMOV UR8, 0x1 ;  /* 0x0000000100087882 */ /* 0x000fe20000000000 */
[----:B------:R-:W-:Y:S01]  /*09d0*/  ELECT P0, URZ, PT ;  /* 0x0000000000ff782f */ /* 0x000fe20003800000 */
[----:B------:R-:W-:-:S04]  /*09e0*/  UIADD3 UR8, UPT, UPT, -UR8, 0x100000, URZ ;  /* 0x0010000008087890 */ /* 0x000fc8000fffe1ff */
[----:B------:R-:W-:Y:S02]  /*09f0*/  USHF.L.U32 UR9, UR8, 0xb, URZ ;  /* 0x0000000b08097899 */ /* 0x000fe400080006ff */
[----:B------:R-:W-:Y:S02]  /*0a00*/  USHF.L.U32 UR8, UR8, 0x1, URZ ;  /* 0x0000000108087899 */ /* 0x000fe400080006ff */
[----:B-1----:R-:W-:Y:S02]  /*0a10*/  ULEA UR6, UR6, UR5, 0x18 ;  /* 0x0000000506067291 */ /* 0x002fe4000f8ec0ff */
[----:B------:R-:W-:-:S04]  /*0a20*/  UIADD3 UR4, UPT, UPT, -UR4, 0x100000, URZ ;  /* 0x0010000004047890 */ /* 0x000fc8000fffe1ff */
[----:B------:R-:W-:Y:S02]  /*0a30*/  USHF.L.U32 UR5, UR4, 0xb, URZ ;  /* 0x0000000b04057899 */ /* 0x000fe400080006ff */
[----:B------:R-:W-:Y:S01]  /*0a40*/  USHF.L.U32 UR4, UR4, 0x1, URZ ;  /* 0x0000000104047899 */ /* 0x000fe200080006ff */
[----:B------:R-:W1:Y:S03]  /*0a50*/  FENCE.VIEW.ASYNC.S ;  /* 0x00000000000073c6 */ /* 0x000e660000000000 */
[----:B-1----:R2:W1:Y:S08]  /*0a60*/  SYNCS.EXCH.64 URZ, [UR6+0x90], UR8 ;  /* 0x0000900806ff75b2 */ /* 0x0024700008000100 */
[----:B------:R2:W1:Y:S01]  /*0a70*/  SYNCS.EXCH.64 URZ, [UR6+0xa0], UR4 ;  /* 0x0000a00406ff75b2 */ /* 0x0004620008000100 */
[----:B------:R2:W1:Y:S01]  /*0a80*/  SYNCS.EXCH.64 URZ, [UR6+0x98], UR8 ;  /* 0x0000980806ff75b2 */ /* 0x0004620008000100 */
[----:B------:R2:W1:Y:S02]  /*0a90*/  SYNCS.EXCH.64 URZ, [UR6+0xa8], UR4 ;  /* 0x0000a80406ff75b2 */ /* 0x0004640008000100 */
[----:B--2---:R-:W-:Y:S01]  /*0aa0*/  NOP ;  /* 0x0000000000007918 */ /* 0x004fe20000000000 */
.L_x_12:
        /* <DEDUP_REMOVED lines=26> */
.L_x_13:
[----:B------:R-:W2:Y:S01]  /*0c50*/  SHFL.IDX PT, R2, R46, RZ, 0x1f ;  /* 0x00001fff2e027589 */ /* 0x000ea200000e0000 */
[----:B------:R-:W1:Y:S01]  /*0c60*/  S2UR UR52, SR_CgaCtaId ;  /* 0x00000000003479c3 */ /* 0x000e620000008800 */
[----:B------:R-:W-:Y:S01]  /*0c70*/  NOP ;  /* 0x0000000000007918 */ /* 0x000fe20000000000 */
[----:B--2---:R-:W-:-:S13]  /*0c80*/  ISETP.NE.AND P0, PT, R2, 0x3, PT ;  /* 0x000000030200780c */ /* 0x004fda0003f05270 */
[----:B-1----:R-:W-:Y:S05]  /*0c90*/  @P0 BRA `(.L_x_14) ;  /* 0x0000000000340947 */ /* 0x002fea0003800000 */
[----:B------:R-:W-:Y:S01]  /*0ca0*/  UMOV UR4, 0x400 ;  /* 0x0000040000047882 */ /* 0x000fe20000000000 */
[----:B------:R-:W-:Y:S01]  /*0cb0*/  UMOV UR6, 0x20 ;  /* 0x0000002000067882 */ /* 0x000fe20000000000 */
[----:B------:R-:W-:Y:S02]  /*0cc0*/  ULEA UR4, UR52, UR4, 0x18 ;  /* 0x0000000434047291 */ /* 0x000fe4000f8ec0ff */
[----:B------:R-:W-:-:S04]  /*0cd0*/  UIADD3 UR6, UPT, UPT, -UR6, 0x100000, URZ ;  /* 0x0010000006067890 */ /* 0x000fc8000fffe1ff */
[----:B------:R-:W-:Y:S02]  /*0ce0*/  USHF.L.U32 UR7, UR6, 0xb, URZ ;  /* 0x0000000b06077899 */ /* 0x000fe400080006ff */
[----:B------:R-:W-:Y:S01]  /*0cf0*/  USHF.L.U32 UR6, UR6, 0x1, URZ ;  /* 0x0000000106067899 */ /* 0x000fe200080006ff */
[----:B------:R-:W-:Y:S01]  /*0d00*/  ELECT P0, URZ, PT ;  /* 0x0000000000ff782f */ /* 0x000fe20003800000 */
[----:B------:R-:W1:Y:S10]  /*0d10*/  FENCE.VIEW.ASYNC.S ;  /* 0x00000000000073c6 */ /* 0x000e740000000000 */
[----:B-1----:R1:W2:Y:S01]  /*0d20*/  SYNCS.EXCH.64 URZ, [UR4+0xf0], UR6 ;  /* 0x0000f00604ff75b2 */ /* 0x0022a20008000100 */
[----:B------:R1:W1:Y:S01]  /*0d30*/  SYNCS.EXCH.64 URZ, [UR4+0x100], UR6 ;  /* 0x0001000604ff75b2 */ /* 0x0002620008000100 */
[----:B------:R1:W1:Y:S01]  /*0d40*/  SYNCS.EXCH.64 URZ, [UR4+0xf8], UR6 ;  /* 0x0000f80604ff75b2 */ /* 0x0002620008000100 */
[----:B------:R1:W1:Y:S01]  /*0d50*/  SYNCS.EXCH.64 URZ, [UR4+0x108], UR6 ;  /* 0x0001080604ff75b2 */ /* 0x0002620008000100 */
[----:B------:R-:W-:Y:S01]  /*0d60*/  NOP ;  /* 0x0000000000007918 */ /* 0x000fe20000000000 */
.L_x_14:
[----:B-1----:R-:W1:Y:S01]  /*0d70*/  LDCU UR4, c[0x0][0x36c] ;  /* 0x00006d80ff0477ac */ /* 0x002e620008000800 */
[----:B------:R-:W-:Y:S01]  /*0d80*/  ISETP.NE.OR P4, PT, R0, 0x2, !P4 ;  /* 0x000000020000780c */ /* 0x000fe20006785670 */
[----:B------:R-:W-:Y:S01]  /*0d90*/  NOP ;  /* 0x0000000000007918 */ /* 0x000fe20000000000 */
[----:B------:R-:W-:Y:S01]  /*0da0*/  LOP3.LUT R0, R56, 0x1f, RZ, 0xc0, !PT ;  /* 0x0000001f38007812 */ /* 0x000fe200078ec0ff */
[----:B------:R-:W-:Y:S02]  /*0db0*/  UISETP.NE.AND UP4, UPT, UR17, URZ, UPT ;  /* 0x000000ff1100728c */ /* 0x000fe4000bf85270 */
[----:B-1----:R-:W-:-:S09]  /*0dc0*/  UISETP.EQ.U32.AND UP5, UPT, UR4, 0x1, UPT ;  /* 0x000000010400788c */ /* 0x002fd2000bfa2070 */
[----:B------:R-:W-:Y:S05]  /*0dd0*/  BRA.U !UP5, `(.L_x_15) ;  /* 0x000000010d087547 */ /* 0x000fea000b800000 */
[----:B--234-:R-:W-:Y:S01]  /*0de0*/  UCGABAR_ARV ;  /* 0x00000000000079c7 */ /* 0x01cfe20008000000 */
[----:B------:R-:W-:Y:S05]  /*0df0*/  BRA `(.L_x_16) ;  /* 0x0000000000047947 */ /* 0x000fea0003800000 */
.L_x_15:
[----:B--234-:R-:W-:Y:S01]  /*0e00*/  NOP ;  /* 0x0000000000007918 */ /* 0x01cfe20000000000 */
.L_x_16:
[----:B------:R-:W1:Y:S01]  /*0e10*/  S2UR UR20, SR_CTAID.Y ;  /* 0x00000000001479c3 */ /* 0x000e620000002600 */
[----:B------:R-:W-:-:S05]  /*0e20*/  CS2R.32 R47, SR_CgaSize ;  /* 0x00000000002f7805 */ /* 0x000fca0000008a00 */
[----:B------:R-:W-:-:S05]  /*0e30*/  IMAD R47, R47, -0xa0, RZ ;  /* 0xffffff602f2f7824 */ /* 0x000fca00078e02ff */
[----:B------:R-:W-:-:S14]  /*0e40*/  R2UR UR4, R47 ;  /* 0x000000002f0472ca */ /* 0x000fdc00000e0000 */
[----:B------:R-:W2:Y:S01]  /*0e50*/  LDCU UR4, c[0x0][UR4+0x2b4] ;  /* 0x00005680040477ac */ /* 0x000ea20008000800 */
[----:B------:R-:W-:-:S05]  /*0e60*/  CS2R.32 R47, SR_CgaSize ;  /* 0x00000000002f7805 */ /* 0x000fca0000008a00 */
[----:B------:R-:W-:-:S05]  /*0e70*/  IMAD R47, R47, -0xa0, RZ ;  /* 0xffffff602f2f7824 */ /* 0x000fca00078e02ff */
[----:B------:R-:W-:-:S14]  /*0e80*/  R2UR UR5, R47 ;  /* 0x000000002f0572ca */ /* 0x000fdc00000e0000 */
[----:B------:R-:W3:Y:S01]  /*0e90*/  LDCU UR5, c[0x0][UR5+0x2b0] ;  /* 0x00005600050577ac */ /* 0x000ee20008000800 */
[----:B------:R-:W4:Y:S01]  /*0ea0*/  S2UR UR16, SR_CTAID.X ;  /* 0x00000000001079c3 */ /* 0x000f220000002500 */
[----:B------:R-:W-:-:S05]  /*0eb0*/  CS2R.32 R47, SR_CgaSize ;  /* 0x00000000002f7805 */ /* 0x000fca0000008a00 */
[----:B------:R-:W-:-:S05]  /*0ec0*/  IMAD R47, R47, -0xa0, RZ ;  /* 0xffffff602f2f7824 */ /* 0x000fca00078e02ff */
[----:B------:R-:W-:-:S14]  /*0ed0*/  R2UR UR7, R47 ;  /* 0x000000002f0772ca */ /* 0x000fdc00000e0000 */
[----:B------:R-:W3:Y:S01]  /*0ee0*/  LDCU UR7, c[0x0][UR7+0x2a4] ;  /* 0x00005480070777ac */ /* 0x000ee20008000800 */
[----:B------:R-:W-:-:S05]  /*0ef0*/  CS2R.32 R47, SR_CgaSize ;  /* 0x00000000002f7805 */ /* 0x000fca0000008a00 */
[----:B------:R-:W-:-:S05]  /*0f00*/  IMAD R47, R47, -0xa0, RZ ;  /* 0xffffff602f2f7824 */ /* 0x000fca00078e02ff */
[----:B------:R-:W-:-:S14]  /*0f10*/  R2UR UR63, R47 ;  /* 0x000000002f3f72ca */ /* 0x000fdc00000e0000 */
[----:B------:R-:W3:Y:S01]  /*0f20*/  LDCU UR63, c[0x0][UR63+0x2a0] ;  /* 0x000054003f3f77ac */ /* 0x000ee20008000800 */
[----:B------:R-:W-:Y:S02]  /*0f30*/  ULOP3.LUT UR55, UR52, 0x1, URZ, 0xc0, !UPT ;  /* 0x0000000134377892 */ /* 0x000fe4000f8ec0ff */
[----:B------:R-:W-:Y:S02]  /*0f40*/  USHF.R.U32.HI UR26, URZ, 0x1, UR52 ;  /* 0x00000001ff1a7899 */ /* 0x000fe40008011634 */
[----:B------:R-:W-:Y:S02]  /*0f50*/  UISETP.GT.U32.AND UP1, UPT, UR55, 0xffff, UPT ;  /* 0x0000ffff3700788c */ /* 0x000fe4000bf24070 */
[----:B------:R-:W-:Y:S01]  /*0f60*/  USHF.L.U32 UR38, UR52, 0xa, URZ ;  /* 0x0000000a34267899 */ /* 0x000fe200080006ff */
[----:B-1----:R-:W-:Y:S01]  /*0f70*/  I2FP.F32.U32 R2, UR20 ;  /* 0x0000001400027c45 */ /* 0x002fe20008201000 */
[----:B------:R-:W1:Y:S04]  /*0f80*/  LDCU UR21, c[0x0][0xb24] ;  /* 0x00016480ff1577ac */ /* 0x000e680008000800 */
[----:B--2---:R-:W-:Y:S01]  /*0f90*/  FMUL R2, R2, UR4 ;  /* 0x0000000402027c20 */ /* 0x004fe20008400000 */
[----:B------:R-:W-:Y:S01]  /*0fa0*/  ULOP3.LUT UR4, UR52, 0x2, URZ, 0xc0, !UPT ;  /* 0x0000000234047892 */ /* 0x000fe2000f8ec0ff */
[----:B----4-:R-:W-:Y:S01]  /*0fb0*/  I2FP.F32.U32 R3, UR16 ;  /* 0x0000001000037c45 */ /* 0x010fe20008201000 */
[----:B------:R-:W2:Y:S03]  /*0fc0*/  LDCU UR42, c[0x0][0xb24] ;  /* 0x00016480ff2a77ac */ /* 0x000ea60008000800 */
[----:B------:R-:W4:Y:S01]  /*0fd0*/  F2I.U32.TRUNC.NTZ R2, R2 ;  /* 0x0000000200027305 */ /* 0x000f22000020f000 */
[----:B---3--:R-:W-:Y:S01]  /*0fe0*/  FMUL R3, R3, UR5 ;  /* 0x0000000503037c20 */ /* 0x008fe20008400000 */
[----:B------:R-:W-:Y:S01]  /*0ff0*/  UISETP.GT.U32.AND UP0, UPT, UR4, 0xffff, UPT ;  /* 0x0000ffff0400788c */ /* 0x000fe2000bf04070 */
[----:B------:R-:W3:Y:S05]  /*1000*/  LDCU UR28, c[0x0][0xb30] ;  /* 0x00016600ff1c77ac */ /* 0x000eea0008000800 */
[----:B------:R-:W1:Y:S01]  /*1010*/  F2I.U32.TRUNC.NTZ R3, R3 ;  /* 0x0000000300037305 */ /* 0x000e62000020f000 */
[----:B------:R-:W-:-:S02]  /*1020*/  USEL UR30, UR4, 0xffff, !UP0 ;  /* 0x0000ffff041e7887 */ /* 0x000fc4000c000000 */
[----:B------:R-:W-:Y:S01]  /*1030*/  USHF.L.U32 UR37, UR52, 0xc, URZ ;  /* 0x0000000c34257899 */ /* 0x000fe200080006ff */
[----:B------:R-:W-:Y:S01]  /*1040*/  UMOV UR32, 0x5 ;  /* 0x0000000500207882 */ /* 0x000fe20000000000 */
[----:B------:R-:W-:Y:S01]  /*1050*/  USEL UR31, UR55, 0xffff, !UP1 ;  /* 0x0000ffff371f7887 */ /* 0x000fe2000c800000 */
[----:B----4-:R-:W-:Y:S02]  /*1060*/  R2UR UR6, R2 ;  /* 0x00000000020672ca */ /* 0x010fe400000e0000 */
[----:B------:R-:W-:Y:S02]  /*1070*/  PRMT R2, RZ, 0x7610, R2 ;  /* 0x00007610ff027816 */ /* 0x000fe40000000002 */
[----:B-1----:R-:W-:-:S09]  /*1080*/  R2UR UR5, R3 ;  /* 0x00000000030572ca */ /* 0x002fd200000e0000 */
[----:B------:R-:W-:-:S04]  /*1090*/  UIADD3 UR4, UPT, UPT, -UR6, URZ, URZ ;  /* 0x000000ff06047290 */ /* 0x000fc8000fffe1ff */
[----:B------:R-:W-:Y:S02]  /*10a0*/  UIMAD UR4, UR7, UR4, UR20 ;  /* 0x00000004070472a4 */ /* 0x000fe4000f8e0214 */
[----:B------:R-:W-:-:S04]  /*10b0*/  UIADD3 UR5, UPT, UPT, -UR5, URZ, URZ ;  /* 0x000000ff05057290 */ /* 0x000fc8000fffe1ff */
[----:B------:R-:W-:Y:S01]  /*10c0*/  IMAD.U32 R47, RZ, RZ, UR4 ;  /* 0x00000004ff2f7e24 */ /* 0x000fe2000f8e00ff */
[----:B------:R-:W-:Y:S01]  /*10d0*/  UIMAD UR63, UR63, UR5, UR16 ;  /* 0x000000053f3f72a4 */ /* 0x000fe2000f8e0210 */
[----:B--23--:R-:W-:Y:S11]  /*10e0*/  BRA.U UP4, `(.L_x_17) ;  /* 0x0000000104407547 */ /* 0x00cff6000b800000 */
[----:B------:R-:W-:-:S13]  /*10f0*/  R2UR UR4, R47 ;  /* 0x000000002f0472ca */ /* 0x000fda00000e0000 */
[----:B------:R-:W-:Y:S02]  /*1100*/  UISETP.NE.AND UP0, UPT, UR4, URZ, UPT ;  /* 0x000000ff0400728c */ /* 0x000fe4000bf05270 */
[----:B------:R-:W-:Y:S02]  /*1110*/  UISETP.NE.AND UP1, UPT, UR4, 0x1, UPT ;  /* 0x000000010400788c */ /* 0x000fe4000bf25270 */
[----:B------:R-:W-:Y:S02]  /*1120*/  UISETP.NE.AND UP2, UPT, UR63, URZ, UP0 ;  /* 0x000000ff3f00728c */ /* 0x000fe40008745270 */
[----:B------:R-:W-:Y:S02]  /*1130*/  USEL UR4, URZ, 0x2, UP0 ;  /* 0x00000002ff047887 */ /* 0x000fe40008000000 */
[----:B------:R-:W-:Y:S02]  /*1140*/  USEL UR8, URZ, 0x1, UP2 ;  /* 0x00000001ff087887 */ /* 0x000fe40009000000 */
[----:B------:R-:W-:-:S02]  /*1150*/  UISETP.NE.AND UP2, UPT, UR63, URZ, UPT ;  /* 0x000000ff3f00728c */ /* 0x000fc4000bf45270 */
[----:B------:R-:W-:Y:S02]  /*1160*/  USEL UR5, URZ, 0x4, UP1 ;  /* 0x00000004ff057887 */ /* 0x000fe40008800000 */
[----:B------:R-:W-:Y:S02]  /*1170*/  UISETP.NE.AND UP0, UPT, UR63, 0x1, UPT ;  /* 0x000000013f00788c */ /* 0x000fe4000bf05270 */
[----:B------:R-:W-:Y:S02]  /*1180*/  USEL UR6, URZ, 0x8, UP1 ;  /* 0x00000008ff067887 */ /* 0x000fe40008800000 */
[----:B------:R-:W-:Y:S02]  /*1190*/  USEL UR7, UR5, 0x4, UP2 ;  /* 0x0000000405077887 */ /* 0x000fe40009000000 */
[----:B------:R-:W-:Y:S02]  /*11a0*/  USEL UR4, UR4, 0x2, UP0 ;  /* 0x0000000204047887 */ /* 0x000fe40008000000 */
[----:B------:R-:W-:-:S02]  /*11b0*/  USEL UR5, UR6, 0x8, UP0 ;  /* 0x0000000806057887 */ /* 0x000fc40008000000 */
[----:B------:R-:W-:-:S04]  /*11c0*/  UIADD3 UR4, UPT, UPT, UR4, UR7, UR8 ;  /* 0x0000000704047290 */ /* 0x000fc8000fffe008 */
[----:B------:R-:W-:-:S06]  /*11d0*/  UIADD3 UR4, UPT, UPT, UR4, UR5, URZ ;  /* 0x0000000504047290 */ /* 0x000fcc000fffe0ff */
[----:B------:R-:W-:-:S07]  /*11e0*/  MOV R2, UR4 ;  /* 0x0000000400027c02 */ /* 0x000fce0008000f00 */
.L_x_17:
[----:B------:R-:W1:Y:S01]  /*11f0*/  S2UR UR36, SR_CTAID.Z ;  /* 0x00000000002479c3 */ /* 0x000e620000002700 */
[----:B------:R-:W-:Y:S01]  /*1200*/  UISETP.GE.AND UP0, UPT, UR21, 0x1, UPT ;  /* 0x000000011500788c */ /* 0x000fe2000bf06270 */
[----:B------:R-:W-:-:S08]  /*1210*/  UMOV UR29, 0x3 ;  /* 0x00000003001d7882 */ /* 0x000fd00000000000 */
[----:B------:R-:W-:Y:S05]  /*1220*/  BRA.U !UP0, `(.L_x_18) ;  /* 0x0000000108d47547 */ /* 0x000fea000b800000 */
[----:B------:R-:W2:Y:S01]  /*1230*/  LDCU.128 UR12, c[0x0][0xb10] ;  /* 0x00016200ff0c77ac */ /* 0x000ea20008000c00 */
[----:B------:R-:W3:Y:S01]  /*1240*/  LDCU UR6, c[0x0][0x370] ;  /* 0x00006e00ff0677ac */ /* 0x000ee20008000800 */
[----:B------:R-:W4:Y:S01]  /*1250*/  LDCU UR5, c[0x0][0x374] ;  /* 0x00006e80ff0577ac */ /* 0x000f220008000800 */
[----:B------:R-:W1:Y:S01]  /*1260*/  LDCU UR27, c[0x0][0xb0c] ;  /* 0x00016180ff1b77ac */ /* 0x000e620008000800 */
[----:B------:R-:W1:Y:S01]  /*1270*/  LDCU UR4, c[0x0][0xb20] ;  /* 0x00016400ff0477ac */ /* 0x000e620008000800 */
[----:B------:R-:W1:Y:S01]  /*1280*/  LDCU.64 UR8, c[0x0][0xb28] ;  /* 0x00016500ff0877ac */ /* 0x000e620008000a00 */
[----:B--2---:R-:W-:Y:S02]  /*1290*/  UISETP.NE.AND UP0, UPT, UR14, 0x1, UPT ;  /* 0x000000010e00788c */ /* 0x004fe4000bf05270 */
[----:B----4-:R-:W-:Y:S02]  /*12a0*/  UIMAD.WIDE.U32 UR10, UR5, UR15, URZ ;  /* 0x0000000f050a72a5 */ /* 0x010fe4000f8e00ff */
[----:B---3--:R-:W-:-:S02]  /*12b0*/  UIMAD.WIDE.U32 UR22, UR6, UR12, URZ ;  /* 0x0000000c061672a5 */ /* 0x008fc4000f8e00ff */
[----:B-1----:R-:W-:Y:S02]  /*12c0*/  UISETP.NE.AND UP1, UPT, UR27, 0x1, UPT ;  /* 0x000000011b00788c */ /* 0x002fe4000bf25270 */
[----:B------:R-:W-:Y:S01]  /*12d0*/  UISETP.NE.AND UP2, UPT, UR21, 0x1, UPT ;  /* 0x000000011500788c */ /* 0x000fe2000bf45270 */
[----:B------:R-:W-:Y:S02]  /*12e0*/  UMOV UR10, UR11 ;  /* 0x0000000b000a7c82 */ /* 0x000fe40008000000 */
[----:B------:R-:W-:Y:S01]  /*12f0*/  UMOV UR22, UR23 ;  /* 0x0000001700167c82 */ /* 0x000fe20008000000 */
[----:B------:R-:W-:Y:S02]  /*1300*/  @UP0 USHF.R.U32.HI UR5, URZ, UR4, UR10 ;  /* 0x00000004ff050299 */ /* 0x000fe4000801160a */
[----:B------:R-:W-:Y:S02]  /*1310*/  UIMAD.WIDE.U32 UR24, UR20, UR15, URZ ;  /* 0x0000000f141872a5 */ /* 0x000fe4000f8e00ff */
[----:B------:R-:W-:-:S02]  /*1320*/  UIMAD.WIDE.U32 UR10, UR5, UR8, URZ ;  /* 0x00000008050a72a5 */ /* 0x000fc4000f8e00ff */
[----:B------:R-:W-:Y:S02]  /*1330*/  @UP1 USHF.R.U32.HI UR6, URZ, UR13, UR22 ;  /* 0x0000000dff061299 */ /* 0x000fe40008011616 */
[----:B------:R-:W-:Y:S02]  /*1340*/  UIMAD.WIDE.U32 UR18, UR16, UR12, URZ ;  /* 0x0000000c101272a5 */ /* 0x000fe4000f8e00ff */
[----:B------:R-:W-:Y:S01]  /*1350*/  UIMAD.WIDE.U32 UR22, UR6, UR8, URZ ;  /* 0x00000008061672a5 */ /* 0x000fe2000f8e00ff */
[----:B------:R-:W-:Y:S01]  /*1360*/  UMOV UR24, UR25 ;  /* 0x0000001900187c82 */ /* 0x000fe20008000000 */
[----:B------:R-:W-:Y:S01]  /*1370*/  UMOV UR10, UR11 ;  /* 0x0000000b000a7c82 */ /* 0x000fe20008000000 */
[----:B------:R-:W-:Y:S02]  /*1380*/  USHF.R.U32.HI UR24, URZ, UR4, UR24 ;  /* 0x00000004ff187299 */ /* 0x000fe40008011618 */
[----:B------:R-:W-:Y:S02]  /*1390*/  @UP2 USHF.R.U32.HI UR5, URZ, UR9, UR10 ;  /* 0x00000009ff052299 */ /* 0x000fe4000801160a */
[----:B------:R-:W-:Y:S01]  /*13a0*/  UMOV UR7, UR23 ;  /* 0x0000001700077c82 */ /* 0x000fe20008000000 */
[----:B------:R-:W-:Y:S01]  /*13b0*/  UMOV UR18, UR19 ;  /* 0x0000001300127c82 */ /* 0x000fe20008000000 */
[----:B------:R-:W-:-:S02]  /*13c0*/  @UP2 USHF.R.U32.HI UR6, URZ, UR9, UR7 ;  /* 0x00000009ff062299 */ /* 0x000fc40008011607 */
[----:B------:R-:W-:Y:S02]  /*13d0*/  USHF.R.U32.HI UR13, URZ, UR13, UR18 ;  /* 0x0000000dff0d7299 */ /* 0x000fe40008011612 */
[----:B------:R-:W-:Y:S02]  /*13e0*/  USEL UR4, UR20, UR24, !UP0 ;  /* 0x0000001814047287 */ /* 0x000fe4000c000000 */
[----:B------:R-:W-:Y:S02]  /*13f0*/  UIMAD UR7, UR5, UR21, URZ ;  /* 0x00000015050772a4 */ /* 0x000fe4000f8e02ff */
[----:B------:R-:W-:Y:S02]  /*1400*/  USEL UR5, UR16, UR13, !UP1 ;  /* 0x0000000d10057287 */ /* 0x000fe4000c800000 */
[----:B------:R-:W-:Y:S02]  /*1410*/  UIMAD UR12, UR6, UR21, URZ ;  /* 0x00000015060c72a4 */ /* 0x000fe4000f8e02ff */
[----:B------:R-:W-:-:S02]  /*1420*/  UISETP.GE.AND UP0, UPT, UR4, UR7, UPT ;  /* 0x000000070400728c */ /* 0x000fc4000bf06270 */
[----:B------:R-:W-:Y:S02]  /*1430*/  UIMAD.WIDE.U32 UR10, UR4, UR8, URZ ;  /* 0x00000008040a72a5 */ /* 0x000fe4000f8e00ff */
[----:B------:R-:W-:Y:S02]  /*1440*/  UISETP.GE.OR UP0, UPT, UR5, UR12, UP0 ;  /* 0x0000000c0500728c */ /* 0x000fe40008706670 */
[----:B------:R-:W-:Y:S02]  /*1450*/  UIMAD.WIDE.U32 UR12, UR5, UR8, URZ ;  /* 0x00000008050c72a5 */ /* 0x000fe4000f8e00ff */
[----:B------:R-:W-:Y:S01]  /*1460*/  UIADD3 UR10, UPT, UPT, -UR4, URZ, URZ ;  /* 0x000000ff040a7290 */ /* 0x000fe2000fffe1ff */
[----:B------:R-:W-:Y:S01]  /*1470*/  UMOV UR8, UR11 ;  /* 0x0000000b00087c82 */ /* 0x000fe20008000000 */
[----:B------:R-:W-:Y:S02]  /*1480*/  UIADD3 UR11, UPT, UPT, -UR5, URZ, URZ ;  /* 0x000000ff050b7290 */ /* 0x000fe4000fffe1ff */
[----:B------:R-:W-:-:S03]  /*1490*/  USHF.R.U32.HI UR8, URZ, UR9, UR8 ;  /* 0x00000009ff087299 */ /* 0x000fc60008011608 */
[----:B------:R-:W-:Y:S01]  /*14a0*/  @!UP0 UMOV UR7, UR13 ;  /* 0x0000000d00078c82 */ /* 0x000fe20008000000 */
[----:B------:R-:W-:Y:S02]  /*14b0*/  UIMAD UR20, UR14, UR10, UR20 ;  /* 0x0000000a0e1472a4 */ /* 0x000fe4000f8e0214 */
[----:B------:R-:W-:Y:S02]  /*14c0*/  USEL UR8, UR4, UR8, !UP2 ;  /* 0x0000000804087287 */ /* 0x000fe4000d000000 */
[----:B------:R-:W-:Y:S02]  /*14d0*/  @!UP0 USHF.R.U32.HI UR7, URZ, UR9, UR7 ;  /* 0x00000009ff078299 */ /* 0x000fe40008011607 */
[----:B------:R-:W-:Y:S02]  /*14e0*/  UIADD3 UR9, UPT, UPT, -UR8, URZ, URZ ;  /* 0x000000ff08097290 */ /* 0x000fe4000fffe1ff */
[----:B------:R-:W-:Y:S02]  /*14f0*/  @!UP0 USEL UR7, UR5, UR7, !UP2 ;  /* 0x0000000705078287 */ /* 0x000fe4000d000000 */
[----:B------:R-:W-:-:S02]  /*1500*/  UIMAD UR9, UR21, UR9, UR4 ;  /* 0x00000009150972a4 */ /* 0x000fc4000f8e0204 */
[----:B------:R-:W-:Y:S02]  /*1510*/  @!UP0 UIADD3 UR8, UPT, UPT, UR8, -UR7, URZ ;  /* 0x8000000708088290 */ /* 0x000fe4000fffe0ff */
[----:B------:R-:W-:Y:S02]  /*1520*/  @!UP0 UIMAD UR6, UR9, UR6, UR7 ;  /* 0x00000006090682a4 */ /* 0x000fe4000f8e0207 */
[----:B------:R-:W-:Y:S02]  /*1530*/  @!UP0 UIMAD UR4, UR8, UR21, UR5 ;  /* 0x00000015080482a4 */ /* 0x000fe4000f8e0205 */
[----:B------:R-:W-:Y:S02]  /*1540*/  UIMAD UR16, UR27, UR11, UR16 ;  /* 0x0000000b1b1072a4 */ /* 0x000fe4000f8e0210 */
[----:B------:R-:W-:Y:S01]  /*1550*/  UIMAD UR20, UR4, UR14, UR20 ;  /* 0x0000000e041472a4 */ /* 0x000fe2000f8e0214 */
[----:B------:R-:W-:Y:S02]  /*1560*/  @!UP0 UMOV UR5, UR6 ;  /* 0x0000000600058c82 */ /* 0x000fe40008000000 */
[----:B------:R-:W-:-:S12]  /*1570*/  UIMAD UR16, UR5, UR27, UR16 ;  /* 0x0000001b051072a4 */ /* 0x000fd8000f8e0210 */
.L_x_18:
[----:B------:R-:W-:Y:S02]  /*1580*/  UISETP.NE.AND UP1, UPT, UR28, 0x1, UPT ;  /* 0x000000011c00788c */ /* 0x000fe4000bf25270 */
[----:B------:R-:W-:Y:S02]  /*1590*/  ULOP3.LUT UR31, UR31, 0xffff, URZ, 0xc0, !UPT ;  /* 0x0000ffff1f1f7892 */ /* 0x000fe4000f8ec0ff */
[----:B------:R-:W-:Y:S02]  /*15a0*/  ULOP3.LUT UR30, UR30, 0xffff, URZ, 0xc0, !UPT ;  /* 0x0000ffff1e1e7892 */ /* 0x000fe4000f8ec0ff */
[----:B------:R-:W-:Y:S02]  /*15b0*/  UISETP.NE.AND UP0, UPT, UR17, 0x2, UPT ;  /* 0x000000021100788c */ /* 0x000fe4000bf05270 */
[----:B------:R-:W-:Y:S02]  /*15c0*/  ULOP3.LUT UR38, UR38, 0x800, URZ, 0xc0, !UPT ;  /* 0x0000080026267892 */ /* 0x000fe4000f8ec0ff */
[----:B------:R-:W-:-:S02]  /*15d0*/  ULOP3.LUT UR37, UR37, 0x1000, URZ, 0xc0, !UPT ;  /* 0x0000100025257892 */ /* 0x000fc4000f8ec0ff */
[----:B------:R-:W-:Y:S02]  /*15e0*/  USHF.L.U32 UR31, UR32, UR31, URZ ;  /* 0x0000001f201f7299 */ /* 0x000fe400080006ff */
[----:B------:R-:W-:Y:S01]  /*15f0*/  USHF.L.U32 UR30, UR29, UR30, URZ ;  /* 0x0000001e1d1e7299 */ /* 0x000fe200080006ff */
[----:B------:R-:W-:Y:S11]  /*1600*/  BRA.U UP1, `(.L_x_19) ;  /* 0x0000000101447547 */ /* 0x000ff6000b800000 */
[----:B------:R-:W2:Y:S01]  /*1610*/  LDCU.128 UR8, c[0x0][0xb10] ;  /* 0x00016200ff0877ac */ /* 0x000ea20008000c00 */
[----:B------:R-:W3:Y:S01]  /*1620*/  LDCU UR12, c[0x0][0xb0c] ;  /* 0x00016180ff0c77ac */ /* 0x000ee20008000800 */
[----:B------:R-:W4:Y:S01]  /*1630*/  LDCU UR13, c[0x0][0xb20] ;  /* 0x00016400ff0d77ac */ /* 0x000f220008000800 */
[----:B--2---:R-:W-:Y:S02]  /*1640*/  UIMAD.WIDE.U32 UR6, UR16, UR8, URZ ;  /* 0x00000008100672a5 */ /* 0x004fe4000f8e00ff */
[----:B------:R-:W-:Y:S02]  /*1650*/  UIMAD.WIDE.U32 UR4, UR20, UR11, URZ ;  /* 0x0000000b140472a5 */ /* 0x000fe4000f8e00ff */
[----:B---3--:R-:W-:Y:S02]  /*1660*/  UISETP.NE.AND UP2, UPT, UR12, 0x1, UPT ;  /* 0x000000010c00788c */ /* 0x008fe4000bf45270 */
[----:B------:R-:W-:Y:S01]  /*1670*/  UISETP.NE.AND UP1, UPT, UR10, 0x1, UPT ;  /* 0x000000010a00788c */ /* 0x000fe2000bf25270 */
[----:B------:R-:W-:-:S02]  /*1680*/  UMOV UR6, UR7 ;  /* 0x0000000700067c82 */ /* 0x000fc40008000000 */
[----:B------:R-:W-:Y:S01]  /*1690*/  UMOV UR4, UR5 ;  /* 0x0000000500047c82 */ /* 0x000fe20008000000 */
[----:B------:R-:W-:Y:S02]  /*16a0*/  USHF.R.U32.HI UR9, URZ, UR9, UR6 ;  /* 0x00000009ff097299 */ /* 0x000fe40008011606 */
[----:B----4-:R-:W-:Y:S02]  /*16b0*/  USHF.R.U32.HI UR4, URZ, UR13, UR4 ;  /* 0x0000000dff047299 */ /* 0x010fe40008011604 */
[----:B------:R-:W-:Y:S02]  /*16c0*/  USEL UR5, UR16, UR9, !UP2 ;  /* 0x0000000910057287 */ /* 0x000fe4000d000000 */
[----:B------:R-:W-:-:S04]  /*16d0*/  USEL UR4, UR20, UR4, !UP1 ;  /* 0x0000000414047287 */ /* 0x000fc8000c800000 */
[----:B------:R-:W-:Y:S02]  /*16e0*/  UIADD3 UR6, UPT, UPT, UR5, -UR4, URZ ;  /* 0x8000000405067290 */ /* 0x000fe4000fffe0ff */
[----:B------:R-:W-:Y:S02]  /*16f0*/  UIADD3 UR4, UPT, UPT, -UR5, UR4, URZ ;  /* 0x0000000405047290 */ /* 0x000fe4000fffe1ff */
[----:B------:R-:W-:Y:S02]  /*1700*/  UIMAD UR20, UR6, UR10, UR20 ;  /* 0x0000000a061472a4 */ /* 0x000fe4000f8e0214 */
[----:B------:R-:W-:-:S12]  /*1710*/  UIMAD UR16, UR4, UR12, UR16 ;  /* 0x0000000c041072a4 */ /* 0x000fd8000f8e0210 */
.L_x_19:
[----:B------:R-:W-:Y:S05]  /*1720*/  BRA.U !UP5, `(.L_x_20) ;  /* 0x000000010d0c7547 */ /* 0x000fea000b800000 */
[----:B------:R-:W-:Y:S01]  /*1730*/  UCGABAR_WAIT ;  /* 0x0000000000007dc7 */ /* 0x000fe20008000000 */
[----:B------:R-:W-:Y:S01]  /*1740*/  CCTL.IVALL ;  /* 0x00000000ff00798f */ /* 0x000fe20002000000 */
[----:B------:R-:W-:Y:S05]  /*1750*/  BRA `(.L_x_21) ;  /* 0x0000000000047947 */ /* 0x000fea0003800000 */
.L_x_20:
[----:B------:R-:W-:Y:S06]  /*1760*/  BAR.SYNC.DEFER_BLOCKING 0x0 ;  /* 0x0000000000007b1d */ /* 0x000fec0000010000 */
.L_x_21:
[----:B------:R-:W-:Y:S05]  /*1770*/  BRA.U UP0, `(.L_x_22) ;  /* 0x0000001500607547 */ /* 0x000fea000b800000 */
[----:B------:R-:W2:Y:S01]  /*1780*/  LDCU UR6, c[0x0][0x38c] ;  /* 0x00007180ff0677ac */ /* 0x000ea20008000800 */
[----:B------:R-:W-:Y:S01]  /*1790*/  PLOP3.LUT P2, PT, PT, PT, UP3, 0x80, 0x8 ;  /* 0x000000000008781c */ /* 0x000fe20003f4f038 */
[----:B------:R-:W-:Y:S01]  /*17a0*/  IMAD.MOV.U32 R12, RZ, RZ, 0x1 ;  /* 0x00000001ff0c7424 */ /* 0x000fe200078e00ff */
[----:B------:R-:W-:Y:S01]  /*17b0*/  ISETP.EQ.OR P3, PT, R0, RZ, P4 ;  /* 0x000000ff0000720c */ /* 0x000fe20002762670 */
[----:B------:R-:W-:Y:S01]  /*17c0*/  UISETP.NE.AND UP1, UPT, UR17, URZ, UPT ;  /* 0x000000ff1100728c */ /* 0x000fe2000bf25270 */
[----:B------:R-:W-:Y:S02]  /*17d0*/  PLOP3.LUT P2, PT, P2, PT, PT, 0x8, 0x80 ;  /* 0x000000000080781c */ /* 0x000fe4000174e170 */
[----:B------:R-:W-:Y:S01]  /*17e0*/  CS2R R10, SRZ ;  /* 0x00000000000a7805 */ /* 0x000fe2000001ff00 */
[----:B------:R-:W-:Y:S01]  /*17f0*/  IMAD.MOV.U32 R9, RZ, RZ, RZ ;  /* 0x000000ffff097224 */ /* 0x000fe200078e00ff */
[----:B------:R-:W3:Y:S01]  /*1800*/  LDCU UR49, c[0x0][0x370] ;  /* 0x00006e00ff3177ac */ /* 0x000ee20008000800 */
[----:B------:R-:W-:Y:S01]  /*1810*/  IMAD.MOV.U32 R8, RZ, RZ, 0x1 ;  /* 0x00000001ff087424 */ /* 0x000fe200078e00ff */
[----:B------:R-:W4:Y:S01]  /*1820*/  LDCU.64 UR46, c[0x0][0x348] ;  /* 0x00006900ff2e77ac */ /* 0x000f220008000a00 */
[----:B------:R-:W1:Y:S01]  /*1830*/  LDCU UR48, c[0x0][0x374] ;  /* 0x00006e80ff3077ac */ /* 0x000e620008000800 */
[----:B--2---:R-:W-:-:S02]  /*1840*/  UIADD3 UR5, UPT, UPT, UR6, 0x7f, URZ ;  /* 0x0000007f06057890 */ /* 0x004fc4000fffe0ff */
[----:B------:R-:W-:Y:S02]  /*1850*/  UIADD3 UR56, UPT, UPT, UR6, 0xfe, URZ ;  /* 0x000000fe06387890 */ /* 0x000fe4000fffe0ff */
[----:B------:R-:W-:Y:S02]  /*1860*/  USHF.R.S32.HI UR4, URZ, 0x1f, UR5 ;  /* 0x0000001fff047899 */ /* 0x000fe40008011405 */
[----:B------:R-:W-:Y:S02]  /*1870*/  USEL UR40, UR40, 0x2, UP1 ;  /* 0x0000000228287887 */ /* 0x000fe40008800000 */
[----:B------:R-:W-:Y:S02]  /*1880*/  ULEA.HI UR4, UR4, UR5, URZ, 0x7 ;  /* 0x0000000504047291 */ /* 0x000fe4000f8f38ff */
[----:B------:R-:W-:Y:S02]  /*1890*/  USHF.L.U32 UR5, UR26, 0x5, URZ ;  /* 0x000000051a057899 */ /* 0x000fe400080006ff */
[----:B------:R-:W-:-:S02]  /*18a0*/  USHF.R.S32.HI UR51, URZ, 0x7, UR4 ;  /* 0x00000007ff337899 */ /* 0x000fc40008011404 */
[----:B------:R-:W-:Y:S02]  /*18b0*/  UIADD3 UR4, UPT, UPT, UR6, -0x1, URZ ;  /* 0xffffffff06047890 */ /* 0x000fe4000fffe0ff */
[----:B------:R-:W-:Y:S02]  /*18c0*/  UISETP.LT.U32.AND UP0, UPT, UR51, 0x4, UPT ;  /* 0x000000043300788c */ /* 0x000fe4000bf01070 */
[----:B------:R-:W-:Y:S02]  /*18d0*/  UISETP.GE.U32.AND UP2, UPT, UR4, -0xff, UPT ;  /* 0xffffff010400788c */ /* 0x000fe4000bf46070 */
[----:B------:R-:W-:Y:S02]  /*18e0*/  USEL UR50, UR51, 0x4, UP0 ;  /* 0x0000000433327887 */ /* 0x000fe40008000000 */
[----:B------:R-:W-:Y:S02]  /*18f0*/  ULOP3.LUT UR53, UR5, 0x20, URZ, 0xe2, !UPT ;  /* 0x0000002005357892 */ /* 0x000fe4000f8ee2ff */
[----:B------:R-:W-:-:S02]  /*1900*/  UIADD3 UR39, UPT, UPT, UR50, -0x1, URZ ;  /* 0xffffffff32277890 */ /* 0x000fc4000fffe0ff */
[----:B------:R-:W-:Y:S01]  /*1910*/  UIADD3 UR54, UPT, UPT, UR51, -UR50, URZ ;  /* 0x8000003233367290 */ /* 0x000fe2000fffe0ff */
[----:B------:R-:W-:Y:S02]  /*1920*/  UMOV UR29, URZ ;  /* 0x000000ff001d7c82 */ /* 0x000fe40008000000 */
[----:B------:R-:W-:-:S04]  /*1930*/  @UP2 UIADD3 UR39, UPT, UPT, UR50, URZ, URZ ;  /* 0x000000ff32272290 */ /* 0x000fc8000fffe0ff */
[----:B-1-34-:R-:W-:-:S12]  /*1940*/  UIADD3 UR39, UPT, UPT, UR39, 0x1, URZ ;  /* 0x0000000127277890 */ /* 0x01afd8000fffe0ff */
.L_x_46:
[----:B------:R-:W-:Y:S01]  /*1950*/  UISETP.NE.AND UP0, UPT, UR52, URZ, UPT ;  /* 0x000000ff3400728c */ /* 0x000fe2000bf05270 */
[----:B------:R-:W1:Y:S08]  /*1960*/  S2UR UR52, SR_CgaCtaId ;  /* 0x00000000003479c3 */ /* 0x000e700000008800 */
[----:B---3--:R-:W-:Y:S05]  /*1970*/  BRA.U UP0, `(.L_x_23) ;  /* 0x0000000100347547 */ /* 0x008fea000b800000 */
[----:B------:R-:W2:Y:S01]  /*1980*/  S2R R0, SR_CgaCtaId ;  /* 0x0000000000007919 */ /* 0x000ea20000008800 */
[----:B------:R-:W-:-:S04]  /*1990*/  MOV R2, 0x400 ;  /* 0x0000040000027802 */ /* 0x000fc80000000f00 */
[----:B--2---:R-:W-:Y:S02]  /*19a0*/  LEA R0, R0, R2, 0x18 ;  /* 0x0000000200007211 */ /* 0x004fe400078ec0ff */
[----:B------:R-:W-:-:S03]  /*19b0*/  SHF.L.U32 R2, R8, 0x1f, RZ ;  /* 0x0000001f08027819 */ /* 0x000fc600000006ff */
[----:B------:R-:W-:-:S04]  /*19c0*/  IMAD R0, R9, 0x8, R0 ;  /* 0x0000000809007824 */ /* 0x000fc800078e0200 */
[----:B------:R-:W2:Y:S02]  /*19d0*/  SYNCS.PHASECHK.TRANS64.TRYWAIT P0, [R0+URZ+0x100], R2 ;  /* 0x00010002000075a7 */ /* 0x000ea400080011ff */
[----:B--2---:R-:W-:Y:S05]  /*19e0*/  @!P0 BRA `(.L_x_24) ;  /* 0x0000007000388947 */ /* 0x004fea0003800000 */
.L_x_142:
[----:B------:R-:W-:Y:S01]  /*19f0*/  VIADD R9, R9, 0x1 ;  /* 0x0000000109097836 */ /* 0x000fe20000000000 */
[----:B------:R2:W-:Y:S04]  /*1a00*/  SYNCS.ARRIVE.TRANS64.A1T0 RZ, [R0+URZ+0xf0], RZ ;  /* 0x0000f0ff00ff79a7 */ /* 0x0005e800081000ff */
[----:B------:R-:W-:-:S04]  /*1a10*/  ISETP.NE.AND P0, PT, R9, 0x2, PT ;  /* 0x000000020900780c */ /* 0x000fc80003f05270 */
[----:B------:R-:W-:Y:S02]  /*1a20*/  SEL R9, R9, RZ, P0 ;  /* 0x000000ff09097207 */ /* 0x000fe40000000000 */
[----:B--2---:R-:W-:-:S04]  /*1a30*/  SEL R0, RZ, 0x1, P0 ;  /* 0x00000001ff007807 */ /* 0x004fc80000000000 */
[----:B------:R-:W-:-:S07]  /*1a40*/  LOP3.LUT R8, R8, R0, RZ, 0x3c, !PT ;  /* 0x0000000008087212 */ /* 0x000fce00078e3cff */
.L_x_23:
[----:B------:R-:W-:Y:S01]  /*1a50*/  UMOV UR21, 0x400 ;  /* 0x0000040000157882 */ /* 0x000fe20000000000 */
[----:B------:R-:W-:Y:S01]  /*1a60*/  SHF.L.U32 R0, R12, 0x1f, RZ ;  /* 0x0000001f0c007819 */ /* 0x000fe200000006ff */
[----:B-1----:R-:W-:Y:S02]  /*1a70*/  ULEA UR21, UR52, UR21, 0x18 ;  /* 0x0000001534157291 */ /* 0x002fe4000f8ec0ff */
[----:B------:R-:W-:Y:S02]  /*1a80*/  UISETP.GE.U32.AND UP0, UPT, UR56, 0xff, UPT ;  /* 0x000000ff3800788c */ /* 0x000fe4000bf06070 */
[----:B------:R-:W-:Y:S02]  /*1a90*/  ULEA UR4, UR29, UR21, 0x3 ;  /* 0x000000151d047291 */ /* 0x000fe4000f8e18ff */
[----:B------:R-:W-:Y:S02]  /*1aa0*/  ULEA UR19, UR20, UR55, 0x1 ;  /* 0x0000003714137291 */ /* 0x000fe4000f8e08ff */
[----:B------:R-:W-:-:S02]  /*1ab0*/  ULEA UR35, UR16, UR53, 0x6 ;  /* 0x0000003510237291 */ /* 0x000fc4000f8e30ff */
[----:B------:R-:W-:Y:S01]  /*1ac0*/  USHF.L.U32 UR19, UR19, 0x6, URZ ;  /* 0x0000000613137899 */ /* 0x000fe200080006ff */
[----:B------:R-:W-:Y:S02]  /*1ad0*/  UMOV UR7, URZ ;  /* 0x000000ff00077c82 */ /* 0x000fe40008000000 */
[----:B------:R1:W2:Y:S01]  /*1ae0*/  SYNCS.PHASECHK.TRANS64.TRYWAIT P1, [UR4+0x20], R0 ;  /* 0x00002000ff0075a7 */ /* 0x0002a20008021104 */
[----:B------:R-:W-:Y:S08]  /*1af0*/  BRA.U !UP0, `(.L_x_25) ;  /* 0x00000005080c7547 */ /* 0x000ff0000b800000 */
[----:B------:R-:W-:Y:S01]  /*1b00*/  UMOV UR13, URZ ;  /* 0x000000ff000d7c82 */ /* 0x000fe20008000000 */
[----:B------:R-:W-:-:S05]  /*1b10*/  UMOV UR5, UR29 ;  /* 0x0000001d00057c82 */ /* 0x000fca0008000000 */
.L_x_33:
[----:B------:R-:W-:Y:S01]  /*1b20*/  ULEA UR33, UR5, UR21, 0x3 ;  /* 0x0000001505217291 */ /* 0x000fe2000f8e18ff */
[----:B--2---:R-:W-:Y:S01]  /*1b30*/  @!P4 MOV R2, 0xc000 ;  /* 0x0000c0000002c802 */ /* 0x004fe20000000f00 */
[----:B--23--:R-:W-:Y:S10]  /*1b40*/  @P1 BRA `(.L_x_26) ;  /* 0x00000000000c1947 */ /* 0x00cff40003800000 */
[----:B------:R-:W-:-:S04]  /*1b50*/  SHF.L.U32 R3, R12, 0x1f, RZ ;  /* 0x0000001f0c037819 */ /* 0x000fc800000006ff */
[----:B------:R-:W2:Y:S02]  /*1b60*/  SYNCS.PHASECHK.TRANS64.TRYWAIT P0, [UR33+0x20], R3 ;  /* 0x00002003ff0075a7 */ /* 0x000ea40008001121 */
[----:B--2---:R-:W-:Y:S05]  /*1b70*/  @!P0 BRA `(.L_x_27) ;  /* 0x0000006c00e88947 */ /* 0x004fea0003800000 */
.L_x_26:
[----:B------:R2:W-:Y:S01]  /*1b80*/  @!P4 SYNCS.ARRIVE.TRANS64 RZ, [UR33], R2 ;  /* 0x00000002ffffc9a7 */ /* 0x0005e20008000021 */
[----:B------:R-:W-:-:S04]  /*1b90*/  ULOP3.LUT UR4, UR40, 0x2, URZ, 0xfc, !UPT ;  /* 0x0000000228047892 */ /* 0x000fc8000f8efcff */
[----:B------:R-:W-:-:S09]  /*1ba0*/  UISETP.NE.AND UP0, UPT, UR4, 0x2, UPT ;  /* 0x000000020400788c */ /* 0x000fd2000bf05270 */
[----:B------:R-:W-:Y:S05]  /*1bb0*/  BRA.U UP0, `(.L_x_28) ;  /* 0x0000000100047547 */ /* 0x000fea000b800000 */
[----:B------:R-:W-:Y:S05]  /*1bc0*/  BPT.TRAP 0x1 ;  /* 0x000000040000795c */ /* 0x000fea0000300000 */
.L_x_28:
[----:B------:R-:W-:Y:S04]  /*1bd0*/  BSSY.RECONVERGENT B0, `(.L_x_29) ;  /* 0x0000003000007945 */ /* 0x000fe80003800200 */
[----:B------:R-:W-:Y:S05]  /*1be0*/  @P3 BRA `(.L_x_30) ;  /* 0x0000000000043947 */ /* 0x000fea0003800000 */
[----:B------:R-:W-:Y:S05]  /*1bf0*/  BPT.TRAP 0x1 ;  /* 0x000000040000795c */ /* 0x000fea0000300000 */
.L_x_30:
[----:B------:R-:W-:Y:S05]  /*1c00*/  BSYNC.RECONVERGENT B0 ;  /* 0x0000000000007941 */ /* 0x000fea0003800200 */
.L_x_29:
[----:B------:R-:W-:Y:S01]  /*1c10*/  UIADD3 UR4, UPT, UPT, UR5, 0x1, URZ ;  /* 0x0000000105047890 */ /* 0x000fe2000fffe0ff */
[----:B------:R-:W-:Y:S01]  /*1c20*/  BSSY.RECONVERGENT B0, `(.L_x_31) ;  /* 0x000002b000007945 */ /* 0x000fe20003800200 */
[----:B------:R-:W-:Y:S02]  /*1c30*/  ELECT P0, URZ, PT ;  /* 0x0000000000ff782f */ /* 0x000fe40003800000 */
[----:B------:R-:W-:-:S04]  /*1c40*/  UISETP.NE.AND UP0, UPT, UR4, 0x4, UPT ;  /* 0x000000040400788c */ /* 0x000fc8000bf05270 */
[----:B------:R-:W-:Y:S02]  /*1c50*/  USEL UR6, URZ, 0x1, UP0 ;  /* 0x00000001ff067887 */ /* 0x000fe40008000000 */
[----:B------:R-:W-:-:S04]  /*1c60*/  USEL UR29, UR4, URZ, UP0 ;  /* 0x000000ff041d7287 */ /* 0x000fc80008000000 */
[----:B------:R-:W-:Y:S01]  /*1c70*/  ULEA UR4, UR29, UR21, 0x3 ;  /* 0x000000151d047291 */ /* 0x000fe2000f8e18ff */
[----:B------:R-:W-:-:S04]  /*1c80*/  LOP3.LUT R12, R12, UR6, RZ, 0x3c, !PT ;  /* 0x000000060c0c7c12 */ /* 0x000fc8000f8e3cff */
[----:B-1----:R-:W-:-:S04]  /*1c90*/  SHF.L.U32 R0, R12, 0x1f, RZ ;  /* 0x0000001f0c007819 */ /* 0x002fc800000006ff */
[----:B------:R1:W3:Y:S01]  /*1ca0*/  SYNCS.PHASECHK.TRANS64.TRYWAIT P1, [UR4+0x20], R0 ;  /* 0x00002000ff0075a7 */ /* 0x0002e20008021104 */
[----:B------:R-:W-:Y:S05]  /*1cb0*/  @!P0 BRA `(.L_x_32) ;  /* 0x0000000000848947 */ /* 0x000fea0003800000 */
[----:B------:R-:W-:Y:S02]  /*1cc0*/  ULEA UR24, UR5, UR38, 0xd ;  /* 0x0000002605187291 */ /* 0x000fe4000f8e68ff */
[----:B------:R-:W-:Y:S02]  /*1cd0*/  ULEA UR8, UR5, UR37, 0xe ;  /* 0x0000002505087291 */ /* 0x000fe4000f8e70ff */
[----:B------:R-:W-:Y:S02]  /*1ce0*/  UIADD3 UR6, UP1, UPT, UR46, 0x80, URZ ;  /* 0x000000802e067890 */ /* 0x000fe4000ff3e0ff */
[----:B------:R-:W-:Y:S02]  /*1cf0*/  ULEA UR24, UR24, UR21, 0x1 ;  /* 0x0000001518187291 */ /* 0x000fe4000f8e08ff */
[----:B------:R-:W-:Y:S02]  /*1d00*/  USHF.L.U32 UR34, UR13, 0x7, URZ ;  /* 0x000000070d227899 */ /* 0x000fe400080006ff */
[----:B------:R-:W-:-:S02]  /*1d10*/  UIADD3 UR14, UP0, UPT, UR46, 0x180, URZ ;  /* 0x000001802e0e7890 */ /* 0x000fc4000ff1e0ff */
[----:B------:R-:W-:Y:S02]  /*1d20*/  ULEA UR8, UR8, UR21, 0x1 ;  /* 0x0000001508087291 */ /* 0x000fe4000f8e08ff */
[----:B------:R-:W-:Y:S02]  /*1d30*/  UIADD3.X UR7, UPT, UPT, URZ, UR47, URZ, UP1, !UPT ;  /* 0x0000002fff077290 */ /* 0x000fe40008ffe4ff */
[----:B------:R-:W-:Y:S02]  /*1d40*/  UIADD3 UR32, UPT, UPT, UR24, 0x4400, URZ ;  /* 0x0000440018207890 */ /* 0x000fe4000fffe0ff */
[----:B------:R-:W-:Y:S02]  /*1d50*/  UPRMT UR4, URZ, 0x5410, UR31 ;  /* 0x00005410ff047896 */ /* 0x000fe4000800001f */
[----:B------:R-:W-:Y:S02]  /*1d60*/  UIADD3 UR26, UPT, UPT, UR34, 0x40, URZ ;  /* 0x00000040221a7890 */ /* 0x000fe4000fffe0ff */
[----:B------:R-:W-:-:S02]  /*1d70*/  UIADD3 UR24, UPT, UPT, UR24, 0x6400, URZ ;  /* 0x0000640018187890 */ /* 0x000fc4000fffe0ff */
[----:B------:R-:W-:Y:S02]  /*1d80*/  UIADD3.X UR15, UPT, UPT, URZ, UR47, URZ, UP0, !UPT ;  /* 0x0000002fff0f7290 */ /* 0x000fe400087fe4ff */
[----:B------:R-:W-:Y:S02]  /*1d90*/  UIADD3 UR16, UPT, UPT, UR8, 0x14400, URZ ;  /* 0x0001440008107890 */ /* 0x000fe4000fffe0ff */
[----:B------:R-:W-:Y:S02]  /*1da0*/  UPRMT UR22, URZ, 0x5410, UR30 ;  /* 0x00005410ff167896 */ /* 0x000fe4000800001e */
[----:B------:R-:W-:Y:S01]  /*1db0*/  UIADD3 UR8, UPT, UPT, UR8, 0x18400, URZ ;  /* 0x0001840008087890 */ /* 0x000fe2000fffe0ff */
[----:B------:R-:W-:Y:S01]  /*1dc0*/  UMOV UR44, 0x0 ;  /* 0x00000000002c7882 */ /* 0x000fe20000000000 */
[----:B------:R-:W-:Y:S01]  /*1dd0*/  UMOV UR45, 0x10000000 ;  /* 0x10000000002d7882 */ /* 0x000fe20000000000 */
[----:B------:R-:W-:Y:S01]  /*1de0*/  UMOV UR25, UR33 ;  /* 0x0000002100197c82 */ /* 0x000fe20008000000 */
[----:B------:R-:W-:Y:S01]  /*1df0*/  UMOV UR27, UR35 ;  /* 0x00000023001b7c82 */ /* 0x000fe20008000000 */
[----:B------:R-:W-:Y:S01]  /*1e00*/  UMOV UR28, UR36 ;  /* 0x00000024001c7c82 */ /* 0x000fe20008000000 */
[----:B------:R-:W-:Y:S01]  /*1e10*/  UMOV UR17, UR33 ;  /* 0x0000002100117c82 */ /* 0x000fe20008000000 */
[----:B------:R-:W-:Y:S01]  /*1e20*/  UMOV UR20, UR36 ;  /* 0x0000002400147c82 */ /* 0x000fe20008000000 */
[----:B------:R-:W-:Y:S01]  /*1e30*/  UMOV UR18, UR34 ;  /* 0x0000002200127c82 */ /* 0x000fe20008000000 */
[----:B------:R4:W-:Y:S01]  /*1e40*/  UTMALDG.3D.MULTICAST [UR32], [UR6], UR4, desc[UR44] ;  /* 0x00002c20060073b4 */ /* 0x0009e20008011804 */
[----:B------:R-:W-:Y:S01]  /*1e50*/  UMOV UR9, UR33 ;  /* 0x0000002100097c82 */ /* 0x000fe20008000000 */
[----:B------:R-:W-:Y:S01]  /*1e60*/  UMOV UR11, UR19 ;  /* 0x00000013000b7c82 */ /* 0x000fe20008000000 */
[----:B------:R-:W-:Y:S01]  /*1e70*/  UMOV UR12, UR36 ;  /* 0x00000024000c7c82 */ /* 0x000fe20008000000 */
[----:B------:R-:W-:Y:S01]  /*1e80*/  UMOV UR10, UR26 ;  /* 0x0000001a000a7c82 */ /* 0x000fe20008000000 */
[----:B------:R4:W-:Y:S01]  /*1e90*/  UTMALDG.3D.MULTICAST [UR24], [UR6], UR4, desc[UR44] ;  /* 0x00002c18060073b4 */ /* 0x0009e20008011804 */
[----:B------:R4:W-:Y:S01]  /*1ea0*/  UTMALDG.3D.MULTICAST [UR16], [UR14], UR22, desc[UR44] ;  /* 0x00002c100e0073b4 */ /* 0x0009e20008011816 */
[----:B------:R4:W-:Y:S02]  /*1eb0*/  UTMALDG.3D.MULTICAST [UR8], [UR14], UR22, desc[UR44] ;  /* 0x00002c080e0073b4 */ /* 0x0009e40008011816 */
[----:B----4-:R-:W-:Y:S01]  /*1ec0*/  NOP ;  /* 0x0000000000007918 */ /* 0x010fe20000000000 */
.L_x_32:
[----:B------:R-:W-:Y:S05]  /*1ed0*/  BSYNC.RECONVERGENT B0 ;  /* 0x0000000000007941 */ /* 0x000fea0003800200 */
.L_x_31:
[----:B------:R-:W-:Y:S01]  /*1ee0*/  UIADD3 UR13, UPT, UPT, UR13, 0x1, URZ ;  /* 0x000000010d0d7890 */ /* 0x000fe2000fffe0ff */
[----:B------:R-:W-:Y:S01]  /*1ef0*/  UMOV UR5, UR29 ;  /* 0x0000001d00057c82 */ /* 0x000fe20008000000 */
[----:B------:R-:W-:Y:S02]  /*1f00*/  UMOV UR7, UR39 ;  /* 0x0000002700077c82 */ /* 0x000fe40008000000 */
[----:B------:R-:W-:-:S09]  /*1f10*/  UISETP.NE.AND UP0, UPT, UR13, UR39, UPT ;  /* 0x000000270d00728c */ /* 0x000fd2000bf05270 */
[----:B------:R-:W-:Y:S05]  /*1f20*/  BRA.U UP0, `(.L_x_33) ;  /* 0xfffffff900fc7547 */ /* 0x000fea000b83ffff */
.L_x_25:
[----:B------:R-:W-:Y:S01]  /*1f30*/  ULEA UR4, UR29, UR21, 0x3 ;  /* 0x000000151d047291 */ /* 0x000fe2000f8e18ff */
[----:B-1----:R-:W-:Y:S01]  /*1f40*/  SHF.L.U32 R0, R12, 0x1f, RZ ;  /* 0x0000001f0c007819 */ /* 0x002fe200000006ff */
[----:B------:R-:W-:Y:S01]  /*1f50*/  @!P2 SYNCS.ARRIVE.TRANS64.A1T0 RZ, [UR21+0x88], RZ ;  /* 0x000088ffffffa9a7 */ /* 0x000fe20008100015 */
[----:B------:R-:W-:-:S06]  /*1f60*/  UISETP.GT.AND UP0, UPT, UR51, UR50, UPT ;  /* 0x000000323300728c */ /* 0x000fcc000bf04270 */
[----:B--23--:R1:W2:Y:S03]  /*1f70*/  SYNCS.PHASECHK.TRANS64.TRYWAIT P1, [UR4+0x20], R0 ;  /* 0x00002000ff0075a7 */ /* 0x00c2a60008021104 */
[----:B------:R-:W-:Y:S05]  /*1f80*/  BRA.U !UP0, `(.L_x_34) ;  /* 0x0000000508087547 */ /* 0x000fea000b800000 */
[----:B------:R-:W-:Y:S01]  /*1f90*/  UIADD3 UR13, UPT, UPT, UR54, UR7, URZ ;  /* 0x00000007360d7290 */ /* 0x000fe2000fffe0ff */
[----:B------:R-:W-:-:S11]  /*1fa0*/  UMOV UR5, UR29 ;  /* 0x0000001d00057c82 */ /* 0x000fd60008000000 */
.L_x_42:
[----:B------:R-:W-:Y:S01]  /*1fb0*/  ULEA UR33, UR5, UR21, 0x3 ;  /* 0x0000001505217291 */ /* 0x000fe2000f8e18ff */
[----:B--2---:R-:W-:Y:S01]  /*1fc0*/  @!P4 MOV R2, 0xc000 ;  /* 0x0000c0000002c802 */ /* 0x004fe20000000f00 */
[----:B--23--:R-:W-:Y:S10]  /*1fd0*/  @P1 BRA `(.L_x_35) ;  /* 0x00000000000c1947 */ /* 0x00cff40003800000 */
[----:B------:R-:W-:-:S04]  /*1fe0*/  SHF.L.U32 R3, R12, 0x1f, RZ ;  /* 0x0000001f0c037819 */ /* 0x000fc800000006ff */
[----:B------:R-:W2:Y:S02]  /*1ff0*/  SYNCS.PHASECHK.TRANS64.TRYWAIT P0, [UR33+0x20], R3 ;  /* 0x00002003ff0075a7 */ /* 0x000ea40008001121 */
[----:B--2---:R-:W-:Y:S05]  /*2000*/  @!P0 BRA `(.L_x_36) ;  /* 0x0000006800dc8947 */ /* 0x004fea0003800000 */
.L_x_35:
[----:B------:R2:W-:Y:S01]  /*2010*/  @!P4 SYNCS.ARRIVE.TRANS64 RZ, [UR33], R2 ;  /* 0x00000002ffffc9a7 */ /* 0x0005e20008000021 */
[----:B------:R-:W-:-:S04]  /*2020*/  ULOP3.LUT UR4, UR40, 0x2, URZ, 0xfc, !UPT ;  /* 0x0000000228047892 */ /* 0x000fc8000f8efcff */
[----:B------:R-:W-:-:S09]  /*2030*/  UISETP.NE.AND UP0, UPT, UR4, 0x2, UPT ;  /* 0x000000020400788c */ /* 0x000fd2000bf05270 */
[----:B------:R-:W-:Y:S05]  /*2040*/  BRA.U UP0, `(.L_x_37) ;  /* 0x0000000100047547 */ /* 0x000fea000b800000 */
[----:B------:R-:W-:Y:S05]  /*2050*/  BPT.TRAP 0x1 ;  /* 0x000000040000795c */ /* 0x000fea0000300000 */
.L_x_37:
[----:B------:R-:W-:Y:S04]  /*2060*/  BSSY.RECONVERGENT B0, `(.L_x_38) ;  /* 0x0000003000007945 */ /* 0x000fe80003800200 */
[----:B------:R-:W-:Y:S05]  /*2070*/  @P3 BRA `(.L_x_39) ;  /* 0x0000000000043947 */ /* 0x000fea0003800000 */
[----:B------:R-:W-:Y:S05]  /*2080*/  BPT.TRAP 0x1 ;  /* 0x000000040000795c */ /* 0x000fea0000300000 */
.L_x_39:
[----:B------:R-:W-:Y:S05]  /*2090*/  BSYNC.RECONVERGENT B0 ;  /* 0x0000000000007941 */ /* 0x000fea0003800200 */
.L_x_38:
        /* <DEDUP_REMOVED lines=44> */
.L_x_41:
[----:B------:R-:W-:Y:S05]  /*2360*/  BSYNC.RECONVERGENT B0 ;  /* 0x0000000000007941 */ /* 0x000fea0003800200 */
.L_x_40:
[----:B------:R-:W-:Y:S01]  /*2370*/  UIADD3 UR7, UPT, UPT, UR7, 0x1, URZ ;  /* 0x0000000107077890 */ /* 0x000fe2000fffe0ff */
[----:B------:R-:W-:-:S03]  /*2380*/  UMOV UR5, UR29 ;  /* 0x0000001d00057c82 */ /* 0x000fc60008000000 */
[----:B------:R-:W-:-:S09]  /*2390*/  UISETP.NE.AND UP0, UPT, UR7, UR13, UPT ;  /* 0x0000000d0700728c */ /* 0x000fd2000bf05270 */
[----:B------:R-:W-:Y:S05]  /*23a0*/  BRA.U UP0, `(.L_x_42) ;  /* 0xfffffffd00007547 */ /* 0x000fea000b83ffff */
.L_x_34:
[C---:B------:R-:W-:Y:S01]  /*23b0*/  LEA R3, R11.reuse, UR21, 0x3 ;  /* 0x000000150b037c11 */ /* 0x040fe2000f8e18ff */
[----:B------:R-:W-:Y:S01]  /*23c0*/  NOP ;  /* 0x0000000000007918 */ /* 0x000fe20000000000 */
[----:B-1----:R-:W-:Y:S02]  /*23d0*/  SHF.L.U32 R0, R10, 0x1f, RZ ;  /* 0x0000001f0a007819 */ /* 0x002fe400000006ff */
[----:B------:R-:W-:Y:S02]  /*23e0*/  LEA R4, R11, UR21, 0x4 ;  /* 0x000000150b047c11 */ /* 0x000fe4000f8e20ff */
[----:B------:R-:W1:Y:S02]  /*23f0*/  SYNCS.PHASECHK.TRANS64.TRYWAIT P0, [R3+URZ+0x90], R0 ;  /* 0x00009000030075a7 */ /* 0x000e6400080011ff */
[----:B-1----:R-:W-:Y:S05]  /*2400*/  @!P0 BRA `(.L_x_43) ;  /* 0x0000006400f48947 */ /* 0x002fea0003800000 */
.L_x_145:
[----:B------:R-:W4:Y:S01]  /*2410*/  LDS.128 R4, [R4+0x120] ;  /* 0x0001200004047984 */ /* 0x000f220000000c00 */
[----:B------:R-:W-:Y:S01]  /*2420*/  UISETP.GE.AND UP0, UPT, UR42, 0x1, UPT ;  /* 0x000000012a00788c */ /* 0x000fe2000bf06270 */
[----:B------:R-:W-:Y:S01]  /*2430*/  @!PT LDS RZ, [RZ] ;  /* 0x00000000fffff984 */ /* 0x000fe20000000800 */
[----:B------:R-:W-:Y:S01]  /*2440*/  @!PT LDS RZ, [RZ] ;  /* 0x00000000fffff984 */ /* 0x000fe20000000800 */
[----:B------:R-:W-:Y:S01]  /*2450*/  @!PT LDS RZ, [RZ] ;  /* 0x00000000fffff984 */ /* 0x000fe20000000800 */
[----:B------:R-:W-:Y:S01]  /*2460*/  @!PT LDS RZ, [RZ] ;  /* 0x00000000fffff984 */ /* 0x000fe20000000800 */
[----:B------:R1:W-:Y:S06]  /*2470*/  MEMBAR.ALL.CTA ;  /* 0x0000000000007992 */ /* 0x0003ec0000008000 */
[----:B-1----:R-:W1:Y:S01]  /*2480*/  FENCE.VIEW.ASYNC.S ;  /* 0x00000000000073c6 */ /* 0x002e620000000000 */
[----:B----4-:R-:W-:-:S13]  /*2490*/  LOP3.LUT P0, RZ, R6, 0x1, RZ, 0xc0, !PT ;  /* 0x0000000106ff7812 */ /* 0x010fda000780c0ff */
[----:B-1----:R-:W-:Y:S01]  /*24a0*/  VOTEU.ANY UP1, P0 ;  /* 0x0000000000ff7886 */ /* 0x002fe20000020100 */
[----:B------:R-:W-:-:S13]  /*24b0*/  PLOP3.LUT P0, PT, PT, PT, UP1, 0x80, 0x8 ;  /* 0x000000000008781c */ /* 0x000fda0003f0f018 */
[----:B------:R-:W-:Y:S02]  /*24c0*/  @P0 LOP3.LUT R0, R5, 0xffff, RZ, 0xc0, !PT ;  /* 0x0000ffff05000812 */ /* 0x000fe400078ec0ff */
[----:B--2---:R-:W-:Y:S02]  /*24d0*/  @P0 MOV R2, R4 ;  /* 0x0000000400020202 */ /* 0x004fe40000000f00 */
[----:B------:R-:W-:Y:S01]  /*24e0*/  @P0 R2UR UR5, R0 ;  /* 0x00000000000502ca */ /* 0x000fe200000e0000 */
[----:B------:R-:W-:Y:S01]  /*24f0*/  VIADD R0, R3, 0xa0 ;  /* 0x000000a003007836 */ /* 0x000fe20000000000 */
[----:B------:R-:W-:Y:S02]  /*2500*/  @P0 SHF.R.U32.HI R4, RZ, 0x10, R5 ;  /* 0x00000010ff040819 */ /* 0x000fe40000011605 */
[----:B------:R-:W-:Y:S02]  /*2510*/  @P0 R2UR UR6, R2 ;  /* 0x00000000020602ca */ /* 0x000fe400000e0000 */
[----:B------:R-:W-:-:S02]  /*2520*/  PRMT R0, RZ, 0x654, R0 ;  /* 0x00000654ff007816 */ /* 0x000fc40000000000 */
[----:B------:R-:W-:Y:S02]  /*2530*/  @P0 R2UR UR4, R4 ;  /* 0x00000000040402ca */ /* 0x000fe400000e0000 */
[----:B------:R1:W-:Y:S03]  /*2540*/  SYNCS.ARRIVE.TRANS64.RED.A1T0 RZ, [R0+URZ], RZ ;  /* 0x000000ff00ff79a7 */ /* 0x0003e600081004ff */
[----:B------:R-:W-:-:S04]  /*2550*/  @UP1 UMOV UR41, UR5 ;  /* 0x0000000500291c82 */ /* 0x000fc80008000000 */
[----:B------:R-:W-:-:S04]  /*2560*/  @UP1 UMOV UR43, UR6 ;  /* 0x00000006002b1c82 */ /* 0x000fc80008000000 */
[----:B------:R-:W-:Y:S01]  /*2570*/  @UP1 UMOV UR36, UR4 ;  /* 0x0000000400241c82 */ /* 0x000fe20008000000 */
[----:B------:R-:W-:Y:S05]  /*2580*/  BRA.U !UP0, `(.L_x_44) ;  /* 0x0000000108d47547 */ /* 0x000fea000b800000 */
[----:B------:R-:W2:Y:S01]  /*2590*/  LDCU.128 UR12, c[0x0][0xb10] ;  /* 0x00016200ff0c77ac */ /* 0x000ea20008000c00 */
[----:B------:R-:W4:Y:S01]  /*25a0*/  LDCU UR22, c[0x0][0xb20] ;  /* 0x00016400ff1677ac */ /* 0x000f220008000800 */
[----:B------:R-:W3:Y:S01]  /*25b0*/  LDCU UR20, c[0x0][0xb0c] ;  /* 0x00016180ff1477ac */ /* 0x000ee20008000800 */
[----:B------:R-:W1:Y:S01]  /*25c0*/  LDCU.64 UR8, c[0x0][0xb28] ;  /* 0x00016500ff0877ac */ /* 0x000e620008000a00 */
[----:B------:R-:W-:Y:S02]  /*25d0*/  UISETP.NE.AND UP3, UPT, UR42, 0x1, UPT ;  /* 0x000000012a00788c */ /* 0x000fe4000bf65270 */
[----:B--2---:R-:W-:Y:S02]  /*25e0*/  UIMAD.WIDE.U32 UR6, UR48, UR15, URZ ;  /* 0x0000000f300672a5 */ /* 0x004fe4000f8e00ff */
[----:B------:R-:W-:Y:S02]  /*25f0*/  UIMAD.WIDE.U32 UR4, UR49, UR12, URZ ;  /* 0x0000000c310472a5 */ /* 0x000fe4000f8e00ff */
[----:B------:R-:W-:-:S02]  /*2600*/  UISETP.NE.AND UP0, UPT, UR14, 0x1, UPT ;  /* 0x000000010e00788c */ /* 0x000fc4000bf05270 */
[----:B------:R-:W-:Y:S01]  /*2610*/  UIMAD.WIDE.U32 UR18, UR41, UR15, URZ ;  /* 0x0000000f291272a5 */ /* 0x000fe2000f8e00ff */
[----:B------:R-:W-:Y:S02]  /*2620*/  UMOV UR6, UR7 ;  /* 0x0000000700067c82 */ /* 0x000fe40008000000 */
[----:B------:R-:W-:Y:S01]  /*2630*/  UMOV UR4, UR5 ;  /* 0x0000000500047c82 */ /* 0x000fe20008000000 */
[----:B----4-:R-:W-:Y:S02]  /*2640*/  USHF.R.U32.HI UR6, URZ, UR22, UR6 ;  /* 0x00000016ff067299 */ /* 0x010fe40008011606 */
[----:B---3--:R-:W-:Y:S02]  /*2650*/  UISETP.NE.AND UP2, UPT, UR20, 0x1, UPT ;  /* 0x000000011400788c */ /* 0x008fe4000bf45270 */
[----:B------:R-:W-:Y:S02]  /*2660*/  USHF.R.U32.HI UR4, URZ, UR13, UR4 ;  /* 0x0000000dff047299 */ /* 0x000fe40008011604 */
[----:B------:R-:W-:-:S02]  /*2670*/  USEL UR5, UR48, UR6, !UP0 ;  /* 0x0000000630057287 */ /* 0x000fc4000c000000 */
[----:B------:R-:W-:Y:S02]  /*2680*/  USEL UR6, UR49, UR4, !UP2 ;  /* 0x0000000431067287 */ /* 0x000fe4000d000000 */
[----:B-1----:R-:W-:Y:S01]  /*2690*/  UIMAD.WIDE.U32 UR10, UR5, UR8, URZ ;  /* 0x00000008050a72a5 */ /* 0x002fe2000f8e00ff */
[----:B------:R-:W-:Y:S01]  /*26a0*/  UMOV UR4, UR19 ;  /* 0x0000001300047c82 */ /* 0x000fe20008000000 */
[----:B------:R-:W-:Y:S02]  /*26b0*/  UIMAD.WIDE.U32 UR16, UR43, UR12, URZ ;  /* 0x0000000c2b1072a5 */ /* 0x000fe4000f8e00ff */
[----:B------:R-:W-:-:S03]  /*26c0*/  UIMAD.WIDE.U32 UR18, UR6, UR8, URZ ;  /* 0x00000008061272a5 */ /* 0x000fc6000f8e00ff */
[----:B------:R-:W-:Y:S01]  /*26d0*/  UMOV UR10, UR11 ;  /* 0x0000000b000a7c82 */ /* 0x000fe20008000000 */
[----:B------:R-:W-:Y:S02]  /*26e0*/  USHF.R.U32.HI UR4, URZ, UR22, UR4 ;  /* 0x00000016ff047299 */ /* 0x000fe40008011604 */
[----:B------:R-:W-:Y:S01]  /*26f0*/  @UP3 USHF.R.U32.HI UR5, URZ, UR9, UR10 ;  /* 0x00000009ff053299 */ /* 0x000fe2000801160a */
[----:B------:R-:W-:Y:S01]  /*2700*/  UMOV UR16, UR17 ;  /* 0x0000001100107c82 */ /* 0x000fe20008000000 */
[----:B------:R-:W-:Y:S01]  /*2710*/  UMOV UR18, UR19 ;  /* 0x0000001300127c82 */ /* 0x000fe20008000000 */
[----:B------:R-:W-:Y:S02]  /*2720*/  USHF.R.U32.HI UR13, URZ, UR13, UR16 ;  /* 0x0000000dff0d7299 */ /* 0x000fe40008011610 */
[----:B------:R-:W-:Y:S02]  /*2730*/  USEL UR4, UR41, UR4, !UP0 ;  /* 0x0000000429047287 */ /* 0x000fe4000c000000 */
[----:B------:R-:W-:-:S02]  /*2740*/  @UP3 USHF.R.U32.HI UR6, URZ, UR9, UR18 ;  /* 0x00000009ff063299 */ /* 0x000fc40008011612 */
[----:B------:R-:W-:Y:S02]  /*2750*/  UIMAD UR7, UR42, UR5, URZ ;  /* 0x000000052a0772a4 */ /* 0x000fe4000f8e02ff */
[----:B------:R-:W-:Y:S02]  /*2760*/  USEL UR5, UR43, UR13, !UP2 ;  /* 0x0000000d2b057287 */ /* 0x000fe4000d000000 */
[----:B------:R-:W-:Y:S02]  /*2770*/  UIMAD UR10, UR42, UR6, URZ ;  /* 0x000000062a0a72a4 */ /* 0x000fe4000f8e02ff */
[----:B------:R-:W-:Y:S02]  /*2780*/  UISETP.GE.AND UP0, UPT, UR4, UR7, UPT ;  /* 0x000000070400728c */ /* 0x000fe4000bf06270 */
[----:B------:R-:W-:Y:S02]  /*2790*/  UIMAD.WIDE.U32 UR12, UR4, UR8, URZ ;  /* 0x00000008040c72a5 */ /* 0x000fe4000f8e00ff */
[----:B------:R-:W-:-:S02]  /*27a0*/  UISETP.GE.OR UP0, UPT, UR5, UR10, UP0 ;  /* 0x0000000a0500728c */ /* 0x000fc40008706670 */
        /* <DEDUP_REMOVED lines=19> */
.L_x_44:
[----:B------:R-:W2:Y:S02]  /*28e0*/  LDCU UR4, c[0x0][0xb30] ;  /* 0x00016600ff0477ac */ /* 0x000ea40008000800 */
[----:B--2---:R-:W-:-:S09]  /*28f0*/  UISETP.NE.AND UP0, UPT, UR4, 0x1, UPT ;  /* 0x000000010400788c */ /* 0x004fd2000bf05270 */
[----:B------:R-:W-:Y:S05]  /*2900*/  BRA.U UP0, `(.L_x_45) ;  /* 0x0000000100447547 */ /* 0x000fea000b800000 */
[----:B------:R-:W2:Y:S01]  /*2910*/  LDCU.128 UR8, c[0x0][0xb10] ;  /* 0x00016200ff0877ac */ /* 0x000ea20008000c00 */
[----:B------:R-:W4:Y:S01]  /*2920*/  LDCU UR12, c[0x0][0xb0c] ;  /* 0x00016180ff0c77ac */ /* 0x000f220008000800 */
[----:B------:R-:W1:Y:S01]  /*2930*/  LDCU UR13, c[0x0][0xb20] ;  /* 0x00016400ff0d77ac */ /* 0x000e620008000800 */
[----:B--2---:R-:W-:Y:S02]  /*2940*/  UIMAD.WIDE.U32 UR6, UR43, UR8, URZ ;  /* 0x000000082b0672a5 */ /* 0x004fe4000f8e00ff */
[----:B------:R-:W-:Y:S02]  /*2950*/  UIMAD.WIDE.U32 UR4, UR41, UR11, URZ ;  /* 0x0000000b290472a5 */ /* 0x000fe4000f8e00ff */
[----:B----4-:R-:W-:Y:S02]  /*2960*/  UISETP.NE.AND UP2, UPT, UR12, 0x1, UPT ;  /* 0x000000010c00788c */ /* 0x010fe4000bf45270 */
[----:B------:R-:W-:Y:S01]  /*2970*/  UISETP.NE.AND UP0, UPT, UR10, 0x1, UPT ;  /* 0x000000010a00788c */ /* 0x000fe2000bf05270 */
[----:B------:R-:W-:-:S02]  /*2980*/  UMOV UR6, UR7 ;  /* 0x0000000700067c82 */ /* 0x000fc40008000000 */
[----:B------:R-:W-:Y:S01]  /*2990*/  UMOV UR4, UR5 ;  /* 0x0000000500047c82 */ /* 0x000fe20008000000 */
[----:B------:R-:W-:Y:S02]  /*29a0*/  USHF.R.U32.HI UR9, URZ, UR9, UR6 ;  /* 0x00000009ff097299 */ /* 0x000fe40008011606 */
[----:B-1----:R-:W-:Y:S02]  /*29b0*/  USHF.R.U32.HI UR4, URZ, UR13, UR4 ;  /* 0x0000000dff047299 */ /* 0x002fe40008011604 */
[----:B------:R-:W-:Y:S02]  /*29c0*/  USEL UR5, UR43, UR9, !UP2 ;  /* 0x000000092b057287 */ /* 0x000fe4000d000000 */
[----:B------:R-:W-:-:S04]  /*29d0*/  USEL UR4, UR41, UR4, !UP0 ;  /* 0x0000000429047287 */ /* 0x000fc8000c000000 */
[----:B------:R-:W-:Y:S02]  /*29e0*/  UIADD3 UR6, UPT, UPT, UR5, -UR4, URZ ;  /* 0x8000000405067290 */ /* 0x000fe4000fffe0ff */
[----:B------:R-:W-:Y:S02]  /*29f0*/  UIADD3 UR4, UPT, UPT, -UR5, UR4, URZ ;  /* 0x0000000405047290 */ /* 0x000fe4000fffe1ff */
[----:B------:R-:W-:Y:S02]  /*2a00*/  UIMAD UR41, UR6, UR10, UR41 ;  /* 0x0000000a062972a4 */ /* 0x000fe4000f8e0229 */
[----:B------:R-:W-:-:S12]  /*2a10*/  UIMAD UR43, UR4, UR12, UR43 ;  /* 0x0000000c042b72a4 */ /* 0x000fd8000f8e022b */
.L_x_45:
[----:B------:R-:W-:Y:S01]  /*2a20*/  VIADD R11, R11, 0x1 ;  /* 0x000000010b0b7836 */ /* 0x000fe20000000000 */
[----:B------:R-:W-:Y:S01]  /*2a30*/  R2UR UR4, R47 ;  /* 0x000000002f0472ca */ /* 0x000fe200000e0000 */
[----:B------:R-:W-:Y:S01]  /*2a40*/  UIADD3 UR16, UPT, UPT, UR43, UR63, URZ ;  /* 0x0000003f2b107290 */ /* 0x000fe2000fffe0ff */
[----:B------:R-:W-:Y:S02]  /*2a50*/  PLOP3.LUT P2, PT, PT, PT, PT, 0x80, 0x8 ;  /* 0x000000000008781c */ /* 0x000fe40003f4f070 */
[----:B------:R-:W-:-:S04]  /*2a60*/  ISETP.NE.AND P0, PT, R11, 0x2, PT ;  /* 0x000000020b00780c */ /* 0x000fc80003f05270 */
[----:B-1----:R-:W-:Y:S02]  /*2a70*/  SEL R0, RZ, 0x1, P0 ;  /* 0x00000001ff007807 */ /* 0x002fe40000000000 */
[----:B------:R-:W-:Y:S02]  /*2a80*/  SEL R11, R11, RZ, P0 ;  /* 0x000000ff0b0b7207 */ /* 0x000fe40000000000 */
[----:B------:R-:W-:Y:S01]  /*2a90*/  LOP3.LUT R10, R10, R0, RZ, 0x3c, !PT ;  /* 0x000000000a0a7212 */ /* 0x000fe200078e3cff */
[----:B------:R-:W-:Y:S01]  /*2aa0*/  UIADD3 UR20, UPT, UPT, UR41, UR4, URZ ;  /* 0x0000000429147290 */ /* 0x000fe2000fffe0ff */
[----:B------:R-:W-:Y:S11]  /*2ab0*/  BRA.U UP1, `(.L_x_46) ;  /* 0xffffffed01a47547 */ /* 0x000ff6000b83ffff */
[----:B------:R-:W-:Y:S01]  /*2ac0*/  UIADD3 UR21, UPT, UPT, UR21, 0x20, URZ ;  /* 0x0000002015157890 */ /* 0x000fe2000fffe0ff */
[----:B------:R-:W-:-:S03]  /*2ad0*/  SHF.L.U32 R2, R12, 0x1f, RZ ;  /* 0x0000001f0c027819 */ /* 0x000fc600000006ff */
[----:B------:R-:W-:-:S09]  /*2ae0*/  ULEA UR4, UR29, UR21, 0x3 ;  /* 0x000000151d047291 */ /* 0x000fd2000f8e18ff */
[----:B------:R-:W1:Y:S02]  /*2af0*/  SYNCS.PHASECHK.TRANS64.TRYWAIT P0, [UR4], R2 ;  /* 0x00000002ff0075a7 */ /* 0x000e640008001104 */
[----:B-1----:R-:W-:Y:S05]  /*2b00*/  @!P0 BRA `(.L_x_47) ;  /* 0x0000006000488947 */ /* 0x002fea0003800000 */
.L_x_147:
[----:B------:R-:W-:-:S04]  /*2b10*/  UIADD3 UR4, UPT, UPT, UR29, 0x1, URZ ;  /* 0x000000011d047890 */ /* 0x000fc8000fffe0ff */
[----:B------:R-:W-:-:S04]  /*2b20*/  UISETP.NE.AND UP0, UPT, UR4, 0x4, UPT ;  /* 0x000000040400788c */ /* 0x000fc8000bf05270 */
[----:B------:R-:W-:Y:S02]  /*2b30*/  USEL UR6, URZ, 0x1, UP0 ;  /* 0x00000001ff067887 */ /* 0x000fe40008000000 */
[----:B------:R-:W-:-:S04]  /*2b40*/  USEL UR4, UR4, URZ, UP0 ;  /* 0x000000ff04047287 */ /* 0x000fc80008000000 */
[----:B------:R-:W-:Y:S01]  /*2b50*/  ULEA UR5, UR4, UR21, 0x3 ;  /* 0x0000001504057291 */ /* 0x000fe2000f8e18ff */
[----:B-1----:R-:W-:-:S04]  /*2b60*/  LOP3.LUT R2, R12, UR6, RZ, 0x3c, !PT ;  /* 0x000000060c027c12 */ /* 0x002fc8000f8e3cff */
[----:B------:R-:W-:-:S04]  /*2b70*/  SHF.L.U32 R3, R2, 0x1f, RZ ;  /* 0x0000001f02037819 */ /* 0x000fc800000006ff */
[----:B------:R-:W1:Y:S02]  /*2b80*/  SYNCS.PHASECHK.TRANS64.TRYWAIT P0, [UR5], R3 ;  /* 0x00000003ff0075a7 */ /* 0x000e640008001105 */
[----:B-1----:R-:W-:Y:S05]  /*2b90*/  @!P0 BRA `(.L_x_48) ;  /* 0x00000060003c8947 */ /* 0x002fea0003800000 */
.L_x_149:
[----:B------:R-:W-:-:S04]  /*2ba0*/  UIADD3 UR4, UPT, UPT, UR4, 0x1, URZ ;  /* 0x0000000104047890 */ /* 0x000fc8000fffe0ff */
[----:B------:R-:W-:-:S04]  /*2bb0*/  UISETP.NE.AND UP0, UPT, UR4, 0x4, UPT ;  /* 0x000000040400788c */ /* 0x000fc8000bf05270 */
[----:B------:R-:W-:Y:S02]  /*2bc0*/  USEL UR6, URZ, 0x1, UP0 ;  /* 0x00000001ff067887 */ /* 0x000fe40008000000 */
[----:B------:R-:W-:-:S04]  /*2bd0*/  USEL UR4, UR4, URZ, UP0 ;  /* 0x000000ff04047287 */ /* 0x000fc80008000000 */
[----:B------:R-:W-:Y:S01]  /*2be0*/  ULEA UR5, UR4, UR21, 0x3 ;  /* 0x0000001504057291 */ /* 0x000fe2000f8e18ff */
[----:B------:R-:W-:-:S04]  /*2bf0*/  LOP3.LUT R2, R2, UR6, RZ, 0x3c, !PT ;  /* 0x0000000602027c12 */ /* 0x000fc8000f8e3cff */
[----:B-1----:R-:W-:-:S04]  /*2c00*/  SHF.L.U32 R3, R2, 0x1f, RZ ;  /* 0x0000001f02037819 */ /* 0x002fc800000006ff */
[----:B------:R-:W1:Y:S02]  /*2c10*/  SYNCS.PHASECHK.TRANS64.TRYWAIT P0, [UR5], R3 ;  /* 0x00000003ff0075a7 */ /* 0x000e640008001105 */
[----:B-1----:R-:W-:Y:S05]  /*2c20*/  @!P0 BRA `(.L_x_49) ;  /* 0x0000006000308947 */ /* 0x002fea0003800000 */
.L_x_151:
[----:B------:R-:W-:-:S04]  /*2c30*/  UIADD3 UR4, UPT, UPT, UR4, 0x1, URZ ;  /* 0x0000000104047890 */ /* 0x000fc8000fffe0ff */
[----:B------:R-:W-:-:S04]  /*2c40*/  UISETP.NE.AND UP0, UPT, UR4, 0x4, UPT ;  /* 0x000000040400788c */ /* 0x000fc8000bf05270 */
[----:B------:R-:W-:Y:S02]  /*2c50*/  USEL UR5, URZ, 0x1, UP0 ;  /* 0x00000001ff057887 */ /* 0x000fe40008000000 */
[----:B------:R-:W-:-:S04]  /*2c60*/  USEL UR4, UR4, URZ, UP0 ;  /* 0x000000ff04047287 */ /* 0x000fc80008000000 */
[----:B------:R-:W-:Y:S01]  /*2c70*/  ULEA UR4, UR4, UR21, 0x3 ;  /* 0x0000001504047291 */ /* 0x000fe2000f8e18ff */
[----:B------:R-:W-:-:S04]  /*2c80*/  LOP3.LUT R2, R2, UR5, RZ, 0x3c, !PT ;  /* 0x0000000502027c12 */ /* 0x000fc8000f8e3cff */
[----:B------:R-:W-:Y:S01]  /*2c90*/  SHF.L.U32 R2, R2, 0x1f, RZ ;  /* 0x0000001f02027819 */ /* 0x000fe200000006ff */
[----:B-1----:R-:W-:-:S07]  /*2ca0*/  IMAD.U32 R0, RZ, RZ, UR4 ;  /* 0x00000004ff007e24 */ /* 0x002fce000f8e00ff */
.L_x_50:
[----:B-1----:R1:W2:Y:S02]  /*2cb0*/  SYNCS.PHASECHK.TRANS64.TRYWAIT P0, [R0+URZ], R2 ;  /* 0x00000002000075a7 */ /* 0x0022a400080011ff */
[----:B--2---:R-:W-:Y:S05]  /*2cc0*/  @!P0 NANOSLEEP.SYNCS 0x989680 ;  /* 0x009896800000895d */ /* 0x004fea0003900000 */
[----:B------:R-:W2:Y:S02]  /*2cd0*/  @!P0 SYNCS.PHASECHK.TRANS64 P0, [R0+URZ], R2 ;  /* 0x00000002000085a7 */ /* 0x000ea400080010ff */
[----:B--2---:R-:W-:Y:S05]  /*2ce0*/  @P0 EXIT ;  /* 0x000000000000094d */ /* 0x004fea0003800000 */
[----:B------:R-:W-:Y:S05]  /*2cf0*/  BRA `(.L_x_50) ;  /* 0xfffffffc00ec7947 */ /* 0x000fea000383ffff */
.L_x_22:
[----:B------:R-:W-:-:S04]  /*2d00*/  UISETP.NE.AND UP0, UPT, UR52, URZ, UPT ;  /* 0x000000ff3400728c */ /* 0x000fc8000bf05270 */
[----:B------:R-:W-:-:S09]  /*2d10*/  UISETP.NE.OR UP0, UPT, UR17, 0x1, UP0 ;  /* 0x000000011100788c */ /* 0x000fd20008705670 */
[----:B------:R-:W-:Y:S05]  /*2d20*/  BRA.U UP0, `(.L_x_51) ;  /* 0x0000000500487547 */ /* 0x000fea000b800000 */
[----:B------:R-:W-:Y:S01]  /*2d30*/  ISETP.GE.U32.AND P2, PT, R0, 0x4, PT ;  /* 0x000000040000780c */ /* 0x000fe20003f46070 */
[----:B------:R-:W-:Y:S01]  /*2d40*/  IMAD.MOV.U32 R12, RZ, RZ, 0x1 ;  /* 0x00000001ff0c7424 */ /* 0x000fe200078e00ff */
[----:B------:R-:W-:Y:S02]  /*2d50*/  CS2R R10, SRZ ;  /* 0x00000000000a7805 */ /* 0x000fe4000001ff00 */
[----:B------:R-:W-:Y:S01]  /*2d60*/  CS2R R8, SRZ ;  /* 0x0000000000087805 */ /* 0x000fe2000001ff00 */
[----:B------:R-:W-:Y:S01]  /*2d70*/  UMOV UR6, 0x400 ;  /* 0x0000040000067882 */ /* 0x000fe20000000000 */
[----:B------:R-:W-:Y:S01]  /*2d80*/  UMOV UR5, URZ ;  /* 0x000000ff00057c82 */ /* 0x000fe20008000000 */
[----:B------:R-:W-:-:S12]  /*2d90*/  ULEA UR6, UR52, UR6, 0x18 ;  /* 0x0000000634067291 */ /* 0x000fd8000f8ec0ff */
.L_x_55:
[----:B------:R-:W-:Y:S02]  /*2da0*/  LEA R2, R8, UR6, 0x3 ;  /* 0x0000000608027c11 */ /* 0x000fe4000f8e18ff */
[----:B------:R-:W-:-:S03]  /*2db0*/  SHF.L.U32 R4, R9, 0x1f, RZ ;  /* 0x0000001f09047819 */ /* 0x000fc600000006ff */
[----:B------:R-:W-:Y:S01]  /*2dc0*/  VIADD R5, R2, 0x100 ;  /* 0x0000010002057836 */ /* 0x000fe20000000000 */
[----:B------:R-:W2:Y:S02]  /*2dd0*/  SYNCS.PHASECHK.TRANS64.TRYWAIT P0, [R2+URZ+0xf0], R4 ;  /* 0x0000f004020075a7 */ /* 0x000ea400080011ff */
[----:B--2---:R-:W-:Y:S05]  /*2de0*/  @!P0 BRA `(.L_x_52) ;  /* 0x0000005c00d88947 */ /* 0x004fea0003800000 */
.L_x_152:
[----:B------:R-:W-:Y:S01]  /*2df0*/  ULEA UR4, UR5, UR6, 0x3 ;  /* 0x0000000605047291 */ /* 0x000fe2000f8e18ff */
[----:B--2---:R-:W-:Y:S01]  /*2e00*/  PRMT R2, RZ, 0x654, R5 ;  /* 0x00000654ff027816 */ /* 0x004fe20000000005 */
[----:B------:R-:W-:Y:S01]  /*2e10*/  @!P2 IMAD.MOV.U32 R4, RZ, RZ, 0x10 ;  /* 0x00000010ff04a424 */ /* 0x000fe200078e00ff */
[----:B------:R-:W-:Y:S01]  /*2e20*/  SHF.L.U32 R5, R12, 0x1f, RZ ;  /* 0x0000001f0c057819 */ /* 0x000fe200000006ff */
[----:B------:R-:W-:Y:S01]  /*2e30*/  UIADD3 UR7, UPT, UPT, UR4, 0x90, URZ ;  /* 0x0000009004077890 */ /* 0x000fe2000fffe0ff */
[----:B------:R2:W-:Y:S05]  /*2e40*/  SYNCS.ARRIVE.TRANS64.RED.A1T0 RZ, [R2+URZ], RZ ;  /* 0x000000ff02ff79a7 */ /* 0x0005ea00081004ff */
[----:B------:R-:W-:Y:S01]  /*2e50*/  IMAD.U32 R6, RZ, RZ, UR7 ;  /* 0x00000007ff067e24 */ /* 0x000fe2000f8e00ff */
[----:B------:R-:W3:Y:S04]  /*2e60*/  SYNCS.PHASECHK.TRANS64.TRYWAIT P0, [UR4+0xa0], R5 ;  /* 0x0000a005ff0075a7 */ /* 0x000ee80008001104 */
[----:B------:R-:W-:Y:S01]  /*2e70*/  PRMT R6, R0, 0x654, R6 ;  /* 0x0000065400067816 */ /* 0x000fe20000000006 */
[----:B--23--:R-:W-:Y:S06]  /*2e80*/  @!P0 BRA `(.L_x_53) ;  /* 0x0000005c00c48947 */ /* 0x00cfec0003800000 */
.L_x_154:
[----:B------:R-:W-:Y:S01]  /*2e90*/  ULEA UR8, UR5, UR6, 0x4 ;  /* 0x0000000605087291 */ /* 0x000fe2000f8e20ff */
[----:B------:R-:W-:Y:S01]  /*2ea0*/  SEL R3, R6, R3, !P2 ;  /* 0x0000000306037207 */ /* 0x000fe20005000000 */
[----:B------:R-:W-:Y:S01]  /*2eb0*/  UIADD3 UR9, UPT, UPT, UR4, 0x90, URZ ;  /* 0x0000009004097890 */ /* 0x000fe2000fffe0ff */
[----:B--2---:R-:W-:Y:S01]  /*2ec0*/  LEA R2, R11, UR6, 0x3 ;  /* 0x000000060b027c11 */ /* 0x004fe2000f8e18ff */
[----:B------:R-:W-:Y:S01]  /*2ed0*/  UIADD3 UR8, UPT, UPT, UR8, 0x120, URZ ;  /* 0x0000012008087890 */ /* 0x000fe2000fffe0ff */
[----:B------:R2:W-:Y:S01]  /*2ee0*/  @!P2 SYNCS.ARRIVE.TRANS64.RED RZ, [R3+URZ], R4 ;  /* 0x0000000403ffa9a7 */ /* 0x0005e200080004ff */
[----:B------:R-:W-:Y:S01]  /*2ef0*/  UIADD3 UR4, UPT, UPT, UR5, 0x1, URZ ;  /* 0x0000000105047890 */ /* 0x000fe2000fffe0ff */
[----:B------:R-:W-:-:S03]  /*2f00*/  VIADD R8, R8, 0x1 ;  /* 0x0000000108087836 */ /* 0x000fc60000000000 */
[----:B------:R-:W-:Y:S02]  /*2f10*/  UISETP.NE.AND UP0, UPT, UR4, 0x2, UPT ;  /* 0x000000020400788c */ /* 0x000fe4000bf05270 */
[----:B------:R-:W-:Y:S01]  /*2f20*/  ISETP.NE.AND P0, PT, R8, 0x2, PT ;  /* 0x000000020800780c */ /* 0x000fe20003f05270 */
[----:B------:R-:W-:Y:S06]  /*2f30*/  UGETNEXTWORKID.BROADCAST [UR8], [UR9] ;  /* 0x00000000080073ca */ /* 0x000fec0008000100 */
[----:B------:R-:W-:Y:S02]  /*2f40*/  USEL UR7, URZ, 0x1, UP0 ;  /* 0x00000001ff077887 */ /* 0x000fe40008000000 */
[----:B------:R-:W-:-:S04]  /*2f50*/  USEL UR5, UR4, URZ, UP0 ;  /* 0x000000ff04057287 */ /* 0x000fc80008000000 */
[----:B------:R-:W-:Y:S02]  /*2f60*/  LOP3.LUT R12, R12, UR7, RZ, 0x3c, !PT ;  /* 0x000000070c0c7c12 */ /* 0x000fe4000f8e3cff */
[----:B--2---:R-:W-:-:S04]  /*2f70*/  SHF.L.U32 R4, R10, 0x1f, RZ ;  /* 0x0000001f0a047819 */ /* 0x004fc800000006ff */
[----:B------:R-:W2:Y:S02]  /*2f80*/  SYNCS.PHASECHK.TRANS64.TRYWAIT P1, [R2+URZ+0x90], R4 ;  /* 0x00009004020075a7 */ /* 0x000ea400080211ff */
[----:B--2---:R-:W-:Y:S05]  /*2f90*/  @!P1 BRA `(.L_x_54) ;  /* 0x0000005c00989947 */ /* 0x004fea0003800000 */
.L_x_155:
[C---:B--2---:R-:W-:Y:S01]  /*2fa0*/  LEA R4, R11.reuse, UR6, 0x4 ;  /* 0x000000060b047c11 */ /* 0x044fe2000f8e20ff */
[----:B------:R-:W-:Y:S01]  /*2fb0*/  VIADD R2, R2, 0xa0 ;  /* 0x000000a002027836 */ /* 0x000fe20000000000 */
[----:B------:R-:W-:Y:S01]  /*2fc0*/  SEL R8, R8, RZ, P0 ;  /* 0x000000ff08087207 */ /* 0x000fe20000000000 */
[----:B------:R-:W-:-:S03]  /*2fd0*/  VIADD R11, R11, 0x1 ;  /* 0x000000010b0b7836 */ /* 0x000fc60000000000 */
[----:B------:R-:W2:Y:S01]  /*2fe0*/  LDS.128 R4, [R4+0x120] ;  /* 0x0001200004047984 */ /* 0x000ea20000000c00 */
[----:B------:R-:W-:Y:S02]  /*2ff0*/  PRMT R2, RZ, 0x654, R2 ;  /* 0x00000654ff027816 */ /* 0x000fe40000000002 */
[C---:B------:R-:W-:Y:S01]  /*3000*/  ISETP.NE.AND P1, PT, R11.reuse, 0x2, PT ;  /* 0x000000020b00780c */ /* 0x040fe20003f25270 */
[----:B------:R-:W-:Y:S01]  /*3010*/  @!PT LDS RZ, [RZ] ;  /* 0x00000000fffff984 */ /* 0x000fe20000000800 */
[----:B------:R-:W-:Y:S01]  /*3020*/  @!PT LDS RZ, [RZ] ;  /* 0x00000000fffff984 */ /* 0x000fe20000000800 */
[----:B------:R-:W-:Y:S01]  /*3030*/  @!PT LDS RZ, [RZ] ;  /* 0x00000000fffff984 */ /* 0x000fe20000000800 */
[----:B------:R-:W-:Y:S01]  /*3040*/  @!PT LDS RZ, [RZ] ;  /* 0x00000000fffff984 */ /* 0x000fe20000000800 */
[----:B------:R3:W-:Y:S06]  /*3050*/  MEMBAR.ALL.CTA ;  /* 0x0000000000007992 */ /* 0x0007ec0000008000 */
[----:B---3--:R-:W3:Y:S01]  /*3060*/  FENCE.VIEW.ASYNC.S ;  /* 0x00000000000073c6 */ /* 0x008ee20000000000 */
[----:B------:R-:W-:Y:S01]  /*3070*/  SEL R11, R11, RZ, P1 ;  /* 0x000000ff0b0b7207 */ /* 0x000fe20000800000 */
[----:B---3--:R3:W-:Y:S01]  /*3080*/  SYNCS.ARRIVE.TRANS64.RED.A1T0 RZ, [R2+URZ], RZ ;  /* 0x000000ff02ff79a7 */ /* 0x0087e200081004ff */
[----:B--2---:R-:W-:-:S02]  /*3090*/  LOP3.LUT P3, RZ, R6, 0x1, RZ, 0xc0, !PT ;  /* 0x0000000106ff7812 */ /* 0x004fc4000786c0ff */
[----:B------:R-:W-:-:S04]  /*30a0*/  SEL R4, RZ, 0x1, P1 ;  /* 0x00000001ff047807 */ /* 0x000fc80000800000 */
[----:B------:R-:W-:Y:S02]  /*30b0*/  LOP3.LUT R10, R10, R4, RZ, 0x3c, !PT ;  /* 0x000000040a0a7212 */ /* 0x000fe400078e3cff */
[----:B---3--:R-:W-:-:S04]  /*30c0*/  SEL R2, RZ, 0x1, P0 ;  /* 0x00000001ff027807 */ /* 0x008fc80000000000 */
[----:B------:R-:W-:Y:S01]  /*30d0*/  LOP3.LUT R9, R9, R2, RZ, 0x3c, !PT ;  /* 0x0000000209097212 */ /* 0x000fe200078e3cff */
[----:B------:R-:W-:Y:S06]  /*30e0*/  @P3 BRA `(.L_x_55) ;  /* 0xfffffffc002c3947 */ /* 0x000fec000383ffff */
[----:B------:R-:W-:Y:S01]  /*30f0*/  ULEA UR4, UR5, UR6, 0x3 ;  /* 0x0000000605047291 */ /* 0x000fe2000f8e18ff */
[----:B------:R-:W-:-:S08]  /*3100*/  SHF.L.U32 R2, R12, 0x1f, RZ ;  /* 0x0000001f0c027819 */ /* 0x000fd000000006ff */
[----:B------:R-:W2:Y:S02]  /*3110*/  SYNCS.PHASECHK.TRANS64 P0, [UR4+0xa0], R2 ;  /* 0x0000a002ff0075a7 */ /* 0x000ea40008001004 */
[----:B--2---:R-:W-:Y:S05]  /*3120*/  @P0 BRA `(.L_x_56) ;  /* 0x0000000000080947 */ /* 0x004fea0003800000 */
[----:B------:R-:W2:Y:S02]  /*3130*/  SYNCS.PHASECHK.TRANS64.TRYWAIT P0, [UR4+0xa0], R2 ;  /* 0x0000a002ff0075a7 */ /* 0x000ea40008001104 */
[----:B--2---:R-:W-:Y:S05]  /*3140*/  @!P0 BRA `(.L_x_57) ;  /* 0x0000005c00408947 */ /* 0x004fea0003800000 */
.L_x_56:
[----:B------:R-:W-:-:S04]  /*3150*/  UIADD3 UR7, UPT, UPT, UR5, 0x1, URZ ;  /* 0x0000000105077890 */ /* 0x000fc8000fffe0ff */
[----:B------:R-:W-:-:S04]  /*3160*/  UISETP.NE.AND UP0, UPT, UR7, 0x2, UPT ;  /* 0x000000020700788c */ /* 0x000fc8000bf05270 */
[----:B------:R-:W-:Y:S02]  /*3170*/  USEL UR8, URZ, 0x1, UP0 ;  /* 0x00000001ff087887 */ /* 0x000fe40008000000 */
[----:B------:R-:W-:-:S04]  /*3180*/  USEL UR7, UR7, URZ, UP0 ;  /* 0x000000ff07077287 */ /* 0x000fc80008000000 */
[----:B------:R-:W-:Y:S01]  /*3190*/  ULEA UR7, UR7, UR6, 0x3 ;  /* 0x0000000607077291 */ /* 0x000fe2000f8e18ff */
[----:B--2---:R-:W-:-:S04]  /*31a0*/  LOP3.LUT R2, R12, UR8, RZ, 0x3c, !PT ;  /* 0x000000080c027c12 */ /* 0x004fc8000f8e3cff */
[----:B------:R-:W-:-:S04]  /*31b0*/  SHF.L.U32 R0, R2, 0x1f, RZ ;  /* 0x0000001f02007819 */ /* 0x000fc800000006ff */
[----:B------:R-:W2:Y:S02]  /*31c0*/  SYNCS.PHASECHK.TRANS64 P0, [UR7+0xa0], R0 ;  /* 0x0000a000ff0075a7 */ /* 0x000ea40008001007 */
[----:B-12---:R-:W-:Y:S05]  /*31d0*/  @P0 EXIT ;  /* 0x000000000000094d */ /* 0x006fea0003800000 */
[----:B------:R-:W-:Y:S02]  /*31e0*/  SHF.L.U32 R2, R2, 0x1f, RZ ;  /* 0x0000001f02027819 */ /* 0x000fe400000006ff */
[----:B------:R-:W-:-:S07]  /*31f0*/  MOV R0, UR7 ;  /* 0x0000000700007c02 */ /* 0x000fce0008000f00 */
.L_x_58:
[----:B-1----:R1:W2:Y:S02]  /*3200*/  SYNCS.PHASECHK.TRANS64.TRYWAIT P0, [R0+URZ+0xa0], R2 ;  /* 0x0000a002000075a7 */ /* 0x0022a400080011ff */
[----:B--2---:R-:W-:Y:S05]  /*3210*/  @!P0 NANOSLEEP.SYNCS 0x989680 ;  /* 0x009896800000895d */ /* 0x004fea0003900000 */
[----:B------:R-:W2:Y:S02]  /*3220*/  @!P0 SYNCS.PHASECHK.TRANS64 P0, [R0+URZ+0xa0], R2 ;  /* 0x0000a002000085a7 */ /* 0x000ea400080010ff */
[----:B--2---:R-:W-:Y:S05]  /*3230*/  @P0 EXIT ;  /* 0x000000000000094d */ /* 0x004fea0003800000 */
[----:B------:R-:W-:Y:S05]  /*3240*/  BRA `(.L_x_58) ;  /* 0xfffffffc00ec7947 */ /* 0x000fea000383ffff */
.L_x_51:
[----:B------:R-:W-:Y:S05]  /*3250*/  BRA.U UP4, `(.L_x_59) ;  /* 0x0000001104447547 */ /* 0x000fea000b800000 */
[----:B------:R-:W-:Y:S01]  /*3260*/  UMOV UR4, 0x40 ;  /* 0x0000004000047882 */ /* 0x000fe20000000000 */
[----:B------:R-:W-:Y:S01]  /*3270*/  NOP ;  /* 0x0000000000007918 */ /* 0x000fe20000000000 */
[----:B------:R-:W-:Y:S01]  /*3280*/  ULEA UR5, UR52, UR4, 0x18 ;  /* 0x0000000434057291 */ /* 0x000fe2000f8ec0ff */
[----:B------:R-:W-:Y:S02]  /*3290*/  UMOV UR6, 0x400 ;  /* 0x0000040000067882 */ /* 0x000fe40000000000 */
[----:B------:R-:W-:-:S06]  /*32a0*/  ULEA UR6, UR52, UR6, 0x18 ;  /* 0x0000000634067291 */ /* 0x000fcc000f8ec0ff */
[----:B------:R-:W2:Y:S02]  /*32b0*/  LDS.U8 R0, [UR5+0x1c] ;  /* 0x00001c05ff007984 */ /* 0x000ea40008000000 */
[----:B--2---:R-:W-:-:S13]  /*32c0*/  ISETP.NE.AND P0, PT, R0, RZ, PT ;  /* 0x000000ff0000720c */ /* 0x004fda0003f05270 */
[----:B------:R-:W-:Y:S05]  /*32d0*/  @P0 BRA `(.L_x_60) ;  /* 0x0000000000580947 */ /* 0x000fea0003800000 */
[----:B------:R-:W-:-:S13]  /*32e0*/  ELECT P0, URZ, PT ;  /* 0x0000000000ff782f */ /* 0x000fda0003800000 */
[----:B------:R-:W-:Y:S05]  /*32f0*/  @!P0 BRA `(.L_x_61) ;  /* 0x0000000000608947 */ /* 0x000fea0003800000 */
[----:B------:R-:W-:Y:S01]  /*3300*/  UMOV UR4, 0x10 ;  /* 0x0000001000047882 */ /* 0x000fe20000000000 */
[----:B------:R-:W-:Y:S01]  /*3310*/  HFMA2 R0, -RZ, RZ, 0, 5.9604644775390625e-08 ;  /* 0x00000001ff007431 */ /* 0x000fe200000001ff */
[----:B------:R-:W-:-:S03]  /*3320*/  MOV R3, 0xffff ;  /* 0x0000ffff00037802 */ /* 0x000fc60000000f00 */
[----:B------:R-:W-:Y:S04]  /*3330*/  DEPBAR.LE SB2, 0x36 ;  /* 0x0000ad800000791a */ /* 0x000fe80000000000 */
[----:B------:R-:W2:Y:S02]  /*3340*/  UTCATOMSWS.FIND_AND_SET.ALIGN UP0, UR4, UR4 ;  /* 0x00000004000475e3 */ /* 0x000ea40008000800 */
[----:B--2---:R-:W-:Y:S01]  /*3350*/  MOV R4, UR4 ;  /* 0x0000000400047c02 */ /* 0x004fe20008000f00 */
[----:B------:R-:W-:Y:S06]  /*3360*/  BRA.U UP0, `(.L_x_62) ;  /* 0x0000000100187547 */ /* 0x000fec000b800000 */
.L_x_63:
[----:B------:R-:W-:Y:S05]  /*3370*/  NANOSLEEP 0x64 ;  /* 0x000000640000795d */ /* 0x000fea0003800000 */
[----:B------:R-:W-:-:S05]  /*3380*/  UMOV UR4, 0x10 ;  /* 0x0000001000047882 */ /* 0x000fca0000000000 */
[----:B------:R-:W-:Y:S04]  /*3390*/  DEPBAR.LE SB2, 0x36 ;  /* 0x0000ad800000791a */ /* 0x000fe80000000000 */
[----:B------:R-:W2:Y:S02]  /*33a0*/  UTCATOMSWS.FIND_AND_SET.ALIGN UP0, UR4, UR4 ;  /* 0x00000004000475e3 */ /* 0x000ea40008000800 */
[----:B--2---:R-:W-:Y:S01]  /*33b0*/  MOV R4, UR4 ;  /* 0x0000000400047c02 */ /* 0x004fe20008000f00 */
[----:B------:R-:W-:Y:S05]  /*33c0*/  BRA.U !UP0, `(.L_x_63) ;  /* 0xfffffffd08e87547 */ /* 0x000fea000b83ffff */
.L_x_62:
[-C--:B------:R-:W-:Y:S02]  /*33d0*/  SHF.L.U32 R3, R3, R4.reuse, RZ ;  /* 0x0000000403037219 */ /* 0x080fe400000006ff */
[----:B------:R-:W-:Y:S01]  /*33e0*/  SHF.L.U32 R0, R0, R4, RZ ;  /* 0x0000000400007219 */ /* 0x000fe200000006ff */
[----:B------:R-:W-:Y:S02]  /*33f0*/  IMAD.SHL.U32 R4, R4, 0x20, RZ ;  /* 0x0000002004047824 */ /* 0x000fe400078e00ff */
[----:B------:R2:W-:Y:S04]  /*3400*/  ATOMS.OR RZ, [UR5+0x14], R3 ;  /* 0x00001403ffff798c */ /* 0x0005e8000b000005 */
[----:B------:R2:W-:Y:S04]  /*3410*/  ATOMS.OR RZ, [UR5+0x18], R0 ;  /* 0x00001800ffff798c */ /* 0x0005e8000b000005 */
[----:B------:R2:W-:Y:S01]  /*3420*/  STS [UR6+0x140], R4 ;  /* 0x00014004ff007988 */ /* 0x0005e20008000806 */
[----:B------:R-:W-:Y:S05]  /*3430*/  BRA `(.L_x_61) ;  /* 0x0000000000107947 */ /* 0x000fea0003800000 */
.L_x_60:
[----:B------:R-:W-:Y:S02]  /*3440*/  MOV R0, 0xffffffff ;  /* 0xffffffff00007802 */ /* 0x000fe40000000f00 */
[----:B------:R-:W-:-:S03]  /*3450*/  MOV R4, 0x3480 ;  /* 0x0000348000047802 */ /* 0x000fc60000000f00 */
[----:B------:R2:W-:Y:S04]  /*3460*/  STS [UR6+0x140], R0 ;  /* 0x00014000ff007988 */ /* 0x0005e80008000806 */
[----:B-12--5:R-:W-:Y:S05]  /*3470*/  CALL.REL.NOINC `($__internal_1_$__cuda_sm10x_tcgen05_guardrail_trap_phase_invalid_during_alloc) ;  /* 0x00000060008c7944 */ /* 0x026fea0003c00000 */
.L_x_61:
[----:B------:R-:W-:Y:S05]  /*3480*/  WARPSYNC.ALL ;  /* 0x0000000000007948 */ /* 0x000fea0003800000 */
[----:B------:R-:W3:Y:S01]  /*3490*/  S2UR UR4, SR_CgaCtaId ;  /* 0x00000000000479c3 */ /* 0x000ee20000008800 */
[----:B------:R-:W-:Y:S01]  /*34a0*/  UMOV UR41, 0x400 ;  /* 0x0000040000297882 */ /* 0x000fe20000000000 */
[----:B------:R-:W-:-:S06]  /*34b0*/  NOP ;  /* 0x0000000000007918 */ /* 0x000fcc0000000000 */
[----:B------:R-:W-:Y:S06]  /*34c0*/  BAR.ARV 0x6, 0xa0 ;  /* 0x0182800000007b1d */ /* 0x000fec0000002000 */
[----:B------:R-:W4:Y:S01]  /*34d0*/  LDCU UR6, c[0x0][0x38c] ;  /* 0x00007180ff0677ac */ /* 0x000f220008000800 */
[----:B------:R-:W-:Y:S01]  /*34e0*/  LOP3.LUT R2, R2, 0xffff, RZ, 0xc0, !PT ;  /* 0x0000ffff02027812 */ /* 0x000fe200078ec0ff */
[----:B------:R-:W-:Y:S01]  /*34f0*/  IMAD.MOV.U32 R11, RZ, RZ, 0x1 ;  /* 0x00000001ff0b7424 */ /* 0x000fe200078e00ff */
[----:B------:R-:W-:Y:S01]  /*3500*/  CS2R R8, SRZ ;  /* 0x0000000000087805 */ /* 0x000fe2000001ff00 */
[----:B------:R-:W1:Y:S01]  /*3510*/  LDCU UR7, c[0x0][0x38c] ;  /* 0x00007180ff0777ac */ /* 0x000e620008000800 */
[----:B------:R-:W-:Y:S01]  /*3520*/  R2UR UR42, R2 ;  /* 0x00000000022a72ca */ /* 0x000fe200000e0000 */
[----:B------:R-:W-:Y:S01]  /*3530*/  IMAD.MOV.U32 R10, RZ, RZ, RZ ;  /* 0x000000ffff0a7224 */ /* 0x000fe200078e00ff */
[----:B------:R-:W-:Y:S01]  /*3540*/  UMOV UR45, URZ ;  /* 0x000000ff002d7c82 */ /* 0x000fe20008000000 */
[----:B------:R-:W-:Y:S01]  /*3550*/  UMOV UR39, URZ ;  /* 0x000000ff00277c82 */ /* 0x000fe20008000000 */
[----:B---3--:R-:W-:Y:S01]  /*3560*/  ULEA UR41, UR4, UR41, 0x18 ;  /* 0x0000002904297291 */ /* 0x008fe2000f8ec0ff */
[----:B------:R-:W-:Y:S01]  /*3570*/  UMOV UR62, 0x0 ;  /* 0x00000000003e7882 */ /* 0x000fe20000000000 */
[----:B------:R-:W-:-:S02]  /*3580*/  UMOV UR63, 0x4200010 ;  /* 0x04200010003f7882 */ /* 0x000fc40000000000 */
[----:B------:R-:W-:Y:S02]  /*3590*/  UIADD3 UR5, UPT, UPT, UR41, 0x4400, URZ ;  /* 0x0000440029057890 */ /* 0x000fe4000fffe0ff */
[----:B------:R-:W-:Y:S02]  /*35a0*/  UIADD3 UR4, UPT, UPT, UR41, 0x14400, URZ ;  /* 0x0001440029047890 */ /* 0x000fe4000fffe0ff */
[----:B----4-:R-:W-:Y:S01]  /*35b0*/  UIADD3 UR6, UPT, UPT, UR6, 0x7f, URZ ;  /* 0x0000007f06067890 */ /* 0x010fe2000fffe0ff */
[----:B--2---:R-:W2:Y:S01]  /*35c0*/  LDS R0, [UR41+0x140] ;  /* 0x00014029ff007984 */ /* 0x004ea20008000800 */
[----:B------:R-:W-:Y:S02]  /*35d0*/  USHF.R.U32.HI UR5, URZ, 0x4, UR5 ;  /* 0x00000004ff057899 */ /* 0x000fe40008011605 */
[----:B------:R-:W-:Y:S02]  /*35e0*/  USHF.R.S32.HI UR47, URZ, 0x1f, UR6 ;  /* 0x0000001fff2f7899 */ /* 0x000fe40008011406 */
[----:B------:R-:W-:-:S02]  /*35f0*/  USHF.R.U32.HI UR4, URZ, 0x4, UR4 ;  /* 0x00000004ff047899 */ /* 0x000fc40008011604 */
[----:B------:R-:W-:Y:S02]  /*3600*/  ULEA.HI UR47, UR47, UR6, URZ, 0x7 ;  /* 0x000000062f2f7291 */ /* 0x000fe4000f8f38ff */
[----:B------:R-:W-:Y:S02]  /*3610*/  ULOP3.LUT UR5, UR5, 0x3fff, URZ, 0xc0, !UPT ;  /* 0x00003fff05057892 */ /* 0x000fe4000f8ec0ff */
[----:B------:R-:W-:Y:S02]  /*3620*/  USHF.R.S32.HI UR47, URZ, 0x7, UR47 ;  /* 0x00000007ff2f7899 */ /* 0x000fe4000801142f */
[----:B------:R-:W-:Y:S02]  /*3630*/  ULOP3.LUT UR4, UR4, 0x3fff, URZ, 0xc0, !UPT ;  /* 0x00003fff04047892 */ /* 0x000fe4000f8ec0ff */
[----:B------:R-:W-:Y:S01]  /*3640*/  UISETP.LT.AND UP0, UPT, UR47, 0x1, UPT ;  /* 0x000000012f00788c */ /* 0x000fe2000bf01270 */
[----:B------:R-:W-:Y:S01]  /*3650*/  UMOV UR60, 0x0 ;  /* 0x00000000003c7882 */ /* 0x000fe20000000000 */
[----:B------:R-:W-:-:S02]  /*3660*/  UMOV UR61, 0x4200010 ;  /* 0x04200010003d7882 */ /* 0x000fc40000000000 */
[----:B------:R-:W-:Y:S01]  /*3670*/  USEL UR64, UR47, 0x1, !UP0 ;  /* 0x000000012f407887 */ /* 0x000fe2000c000000 */
[----:B------:R-:W-:Y:S01]  /*3680*/  UMOV UR58, 0x0 ;  /* 0x00000000003a7882 */ /* 0x000fe20000000000 */
[----:B------:R-:W-:Y:S01]  /*3690*/  UMOV UR59, 0x4200010 ;  /* 0x04200010003b7882 */ /* 0x000fe20000000000 */
[----:B------:R-:W-:Y:S01]  /*36a0*/  UMOV UR56, 0x0 ;  /* 0x0000000000387882 */ /* 0x000fe20000000000 */
[----:B------:R-:W-:Y:S01]  /*36b0*/  UMOV UR57, 0x4200010 ;  /* 0x0420001000397882 */ /* 0x000fe20000000000 */
[----:B------:R-:W-:Y:S01]  /*36c0*/  UMOV UR54, 0x0 ;  /* 0x0000000000367882 */ /* 0x000fe20000000000 */
[----:B------:R-:W-:Y:S01]  /*36d0*/  UMOV UR55, 0x4200010 ;  /* 0x0420001000377882 */ /* 0x000fe20000000000 */
[----:B------:R-:W-:Y:S01]  /*36e0*/  UMOV UR52, 0x0 ;  /* 0x0000000000347882 */ /* 0x000fe20000000000 */
[----:B------:R-:W-:Y:S01]  /*36f0*/  UMOV UR53, 0x4200010 ;  /* 0x0420001000357882 */ /* 0x000fe20000000000 */
[----:B------:R-:W-:Y:S02]  /*3700*/  ULOP3.LUT UR43, UR5, 0x10000, URZ, 0xfc, !UPT ;  /* 0x00010000052b7892 */ /* 0x000fe4000f8efcff */
[----:B------:R-:W-:-:S02]  /*3710*/  ULOP3.LUT UR44, UR4, 0x10000, URZ, 0xfc, !UPT ;  /* 0x00010000042c7892 */ /* 0x000fc4000f8efcff */
[----:B------:R-:W-:Y:S02]  /*3720*/  UIADD3 UR64, UPT, UPT, -UR64, URZ, URZ ;  /* 0x000000ff40407290 */ /* 0x000fe4000fffe1ff */
[----:B-1----:R-:W-:Y:S01]  /*3730*/  UISETP.GE.AND UP4, UPT, UR7, 0x1, UPT ;  /* 0x000000010700788c */ /* 0x002fe2000bf86270 */
[----:B------:R-:W-:Y:S01]  /*3740*/  UMOV UR50, 0x0 ;  /* 0x0000000000327882 */ /* 0x000fe20000000000 */
[----:B------:R-:W-:Y:S01]  /*3750*/  UMOV UR51, 0x4200010 ;  /* 0x0420001000337882 */ /* 0x000fe20000000000 */
[----:B------:R-:W-:Y:S01]  /*3760*/  UMOV UR48, 0x0 ;  /* 0x0000000000307882 */ /* 0x000fe20000000000 */
[----:B--2---:R-:W-:Y:S01]  /*3770*/  R2UR UR65, R0 ;  /* 0x00000000004172ca */ /* 0x004fe200000e0000 */
[----:B------:R-:W-:-:S14]  /*3780*/  UMOV UR49, 0x4200010 ;  /* 0x0420001000317882 */ /* 0x000fdc0000000000 */
.L_x_70:
[----:B------:R-:W-:Y:S02]  /*3790*/  LEA R0, R10, UR41, 0x3 ;  /* 0x000000290a007c11 */ /* 0x000fe4000f8e18ff */
[----:B------:R-:W-:Y:S02]  /*37a0*/  SHF.L.U32 R2, R9, 0x1f, RZ ;  /* 0x0000001f09027819 */ /* 0x000fe400000006ff */
[----:B------:R-:W-:Y:S01]  /*37b0*/  PLOP3.LUT P0, PT, PT, PT, UP4, 0x80, 0x8 ;  /* 0x000000000008781c */ /* 0x000fe20003f0f048 */
[----:B------:R-:W-:Y:S01]  /*37c0*/  VIADD R3, R0, 0xa0 ;  /* 0x000000a000037836 */ /* 0x000fe20000000000 */
[----:B-1----:R-:W1:Y:S02]  /*37d0*/  SYNCS.PHASECHK.TRANS64.TRYWAIT P1, [R0+URZ+0x90], R2 ;  /* 0x00009002000075a7 */ /* 0x002e6400080211ff */
[----:B-1-3--:R-:W-:Y:S09]  /*37e0*/  @!P1 BRA `(.L_x_64) ;  /* 0x0000005400b09947 */ /* 0x00aff20003800000 */
.L_x_157:
[----:B------:R-:W-:Y:S01]  /*37f0*/  LEA R4, R10, UR41, 0x4 ;  /* 0x000000290a047c11 */ /* 0x000fe2000f8e20ff */
[----:B------:R-:W-:Y:S01]  /*3800*/  @UP4 ULEA UR4, UR39, UR41, 0x3 ;  /* 0x0000002927044291 */ /* 0x000fe2000f8e18ff */
[----:B------:R-:W-:Y:S01]  /*3810*/  PLOP3.LUT P2, PT, PT, PT, PT, 0x80, 0x8 ;  /* 0x000000000008781c */ /* 0x000fe20003f4f070 */
[----:B------:R-:W-:Y:S01]  /*3820*/  ULEA UR46, UR45, UR41, 0x3 ;  /* 0x000000292d2e7291 */ /* 0x000fe2000f8e18ff */
[----:B------:R-:W-:Y:S02]  /*3830*/  PRMT R3, RZ, 0x654, R3 ;  /* 0x00000654ff037816 */ /* 0x000fe40000000003 */
[----:B------:R-:W2:Y:S01]  /*3840*/  LDS.128 R4, [R4+0x120] ;  /* 0x0001200004047984 */ /* 0x000ea20000000c00 */
[----:B-1----:R-:W-:Y:S02]  /*3850*/  @P0 SHF.L.U32 R2, R8, 0x1f, RZ ;  /* 0x0000001f08020819 */ /* 0x002fe400000006ff */
[----:B------:R-:W-:Y:S01]  /*3860*/  SHF.L.U32 R0, R11, 0x1f, RZ ;  /* 0x0000001f0b007819 */ /* 0x000fe200000006ff */
[----:B------:R-:W-:Y:S01]  /*3870*/  @!PT LDS RZ, [RZ] ;  /* 0x00000000fffff984 */ /* 0x000fe20000000800 */
[----:B------:R-:W-:Y:S01]  /*3880*/  @!PT LDS RZ, [RZ] ;  /* 0x00000000fffff984 */ /* 0x000fe20000000800 */
[----:B------:R-:W-:Y:S01]  /*3890*/  @!PT LDS RZ, [RZ] ;  /* 0x00000000fffff984 */ /* 0x000fe20000000800 */
[----:B------:R-:W-:Y:S01]  /*38a0*/  @!PT LDS RZ, [RZ] ;  /* 0x00000000fffff984 */ /* 0x000fe20000000800 */
[----:B------:R1:W-:Y:S06]  /*38b0*/  MEMBAR.ALL.CTA ;  /* 0x0000000000007992 */ /* 0x0003ec0000008000 */
[----:B-1----:R-:W1:Y:S02]  /*38c0*/  FENCE.VIEW.ASYNC.S ;  /* 0x00000000000073c6 */ /* 0x002e640000000000 */
[----:B-1----:R1:W-:Y:S01]  /*38d0*/  SYNCS.ARRIVE.TRANS64.RED.A1T0 RZ, [R3+URZ], RZ ;  /* 0x000000ff03ff79a7 */ /* 0x0023e200081004ff */
[----:B------:R1:W3:Y:S01]  /*38e0*/  @P0 SYNCS.PHASECHK.TRANS64.TRYWAIT P2, [UR4], R2 ;  /* 0x00000002ff0005a7 */ /* 0x0002e20008041104 */
[----:B------:R-:W-:Y:S01]  /*38f0*/  ULEA.HI UR4, UR45, UR45, URZ, 0x1 ;  /* 0x0000002d2d047291 */ /* 0x000fe2000f8f08ff */
[----:B--2---:R-:W-:-:S03]  /*3900*/  LOP3.LUT P1, RZ, R6, 0x1, RZ, 0xc0, !PT ;  /* 0x0000000106ff7812 */ /* 0x004fc6000782c0ff */
[----:B------:R-:W-:Y:S02]  /*3910*/  USHF.L.U32 UR5, UR4, 0x6, URZ ;  /* 0x0000000604057899 */ /* 0x000fe400080006ff */
[----:B------:R-:W-:Y:S02]  /*3920*/  ULOP3.LUT UR36, UR4, 0xffe, URZ, 0xc0, !UPT ;  /* 0x00000ffe04247892 */ /* 0x000fe4000f8ec0ff */
[----:B------:R-:W-:Y:S02]  /*3930*/  ULOP3.LUT UR4, UR5, 0xffffff80, URZ, 0xc0, !UPT ;  /* 0xffffff8005047892 */ /* 0x000fe4000f8ec0ff */
[----:B------:R-:W-:Y:S02]  /*3940*/  UIADD3 UR36, UPT, UPT, -UR36, UR45, URZ ;  /* 0x0000002d24247290 */ /* 0x000fe4000fffe1ff */
[----:B------:R-:W-:Y:S01]  /*3950*/  UIADD3 UR4, UPT, UPT, UR65, UR4, URZ ;  /* 0x0000000441047290 */ /* 0x000fe2000fffe0ff */
[----:B------:R-:W2:Y:S03]  /*3960*/  SYNCS.PHASECHK.TRANS64.TRYWAIT P0, [UR46+0xd0], R0 ;  /* 0x0000d000ff0075a7 */ /* 0x000ea6000800112e */
[----:B------:R-:W-:Y:S01]  /*3970*/  ULEA UR36, UR36, UR4, 0x14 ;  /* 0x0000000424247291 */ /* 0x000fe2000f8ea0ff */
[----:B-123--:R-:W-:Y:S11]  /*3980*/  @!P0 BRA `(.L_x_65) ;  /* 0x00000054005c8947 */ /* 0x00eff60003800000 */
.L_x_159:
[----:B------:R-:W-:Y:S01]  /*3990*/  IADD3 R10, PT, PT, R10, 0x1, RZ ;  /* 0x000000010a0a7810 */ /* 0x000fe20007ffe0ff */
[----:B------:R-:W-:Y:S06]  /*39a0*/  BRA.U !UP4, `(.L_x_66) ;  /* 0x000000050c107547 */ /* 0x000fec000b800000 */
[----:B------:R-:W-:Y:S01]  /*39b0*/  UPLOP3.LUT UP2, UPT, UPT, UPT, UPT, 0x40, 0x4 ;  /* 0x000000000004789c */ /* 0x000fe20003f4e870 */
[----:B------:R-:W-:Y:S01]  /*39c0*/  UMOV UR38, UR64 ;  /* 0x0000004000267c82 */ /* 0x000fe20008000000 */
[----:B------:R-:W-:Y:S01]  /*39d0*/  UMOV UR37, UR47 ;  /* 0x0000002f00257c82 */ /* 0x000fe20008000000 */
[----:B------:R-:W-:-:S08]  /*39e0*/  UMOV UR5, UR39 ;  /* 0x0000002700057c82 */ /* 0x000fd00008000000 */
.L_x_69:
[----:B------:R-:W-:Y:S02]  /*39f0*/  UIADD3 UR38, UPT, UPT, UR38, 0x1, URZ ;  /* 0x0000000126267890 */ /* 0x000fe4000fffe0ff */
[----:B------:R-:W-:Y:S02]  /*3a00*/  ULEA UR7, UR5, UR41, 0x3 ;  /* 0x0000002905077291 */ /* 0x000fe4000f8e18ff */
[----:B------:R-:W-:Y:S01]  /*3a10*/  UISETP.NE.AND UP3, UPT, UR38, URZ, UPT ;  /* 0x000000ff2600728c */ /* 0x000fe2000bf65270 */
[----:B--23--:R-:W-:Y:S10]  /*3a20*/  @P2 BRA `(.L_x_67) ;  /* 0x00000000000c2947 */ /* 0x00cff40003800000 */
[----:B-1----:R-:W-:Y:S04]  /*3a30*/  SHF.L.U32 R2, R8, 0x1f, RZ ;  /* 0x0000001f08027819 */ /* 0x002fe800000006ff */
[----:B------:R-:W1:Y:S02]  /*3a40*/  SYNCS.PHASECHK.TRANS64.TRYWAIT P0, [UR7], R2 ;  /* 0x00000002ff0075a7 */ /* 0x000e640008001107 */
[----:B-1----:R-:W-:Y:S05]  /*3a50*/  @!P0 BRA `(.L_x_68) ;  /* 0x0000005400408947 */ /* 0x002fea0003800000 */
.L_x_67:
[----:B------:R-:W-:Y:S01]  /*3a60*/  UISETP.NE.AND UP0, UPT, UR37, 0x1, UPT ;  /* 0x000000012500788c */ /* 0x000fe2000bf05270 */
[----:B------:R-:W-:Y:S01]  /*3a70*/  PLOP3.LUT P2, PT, PT, PT, PT, 0x80, 0x8 ;  /* 0x000000000008781c */ /* 0x000fe20003f4f070 */
[----:B------:R-:W-:Y:S02]  /*3a80*/  UIADD3 UR4, UPT, UPT, UR5, 0x1, URZ ;  /* 0x0000000105047890 */ /* 0x000fe4000fffe0ff */
[----:B------:R-:W-:Y:S02]  /*3a90*/  UIADD3 UR40, UPT, UPT, UR7, 0x20, URZ ;  /* 0x0000002007287890 */ /* 0x000fe4000fffe0ff */
[----:B------:R-:W-:Y:S01]  /*3aa0*/  UISETP.NE.AND UP1, UPT, UR4, 0x4, UPT ;  /* 0x000000040400788c */ /* 0x000fe2000bf25270 */
[----:B------:R-:W-:Y:S01]  /*3ab0*/  PLOP3.LUT P0, PT, PT, PT, UP0, 0x80, 0x8 ;  /* 0x000000000008781c */ /* 0x000fe20003f0f008 */
[----:B------:R-:W-:Y:S02]  /*3ac0*/  UIADD3 UR37, UPT, UPT, UR37, -0x1, URZ ;  /* 0xffffffff25257890 */ /* 0x000fe4000fffe0ff */
[----:B------:R-:W-:Y:S02]  /*3ad0*/  USEL UR6, URZ, 0x1, UP1 ;  /* 0x00000001ff067887 */ /* 0x000fe40008800000 */
[----:B------:R-:W-:Y:S01]  /*3ae0*/  USEL UR39, UR4, URZ, UP1 ;  /* 0x000000ff04277287 */ /* 0x000fe20008800000 */
[----:B------:R-:W-:Y:S01]  /*3af0*/  UMOV UR7, 0x40004040 ;  /* 0x4000404000077882 */ /* 0x000fe20000000000 */
[----:B------:R-:W-:Y:S02]  /*3b00*/  UMOV UR35, 0x40004040 ;  /* 0x4000404000237882 */ /* 0x000fe40000000000 */
[----:B------:R-:W-:Y:S01]  /*3b10*/  @UP0 ULEA UR4, UR39, UR41, 0x3 ;  /* 0x0000002927040291 */ /* 0x000fe2000f8e18ff */
[----:B------:R-:W-:Y:S01]  /*3b20*/  LOP3.LUT R8, R8, UR6, RZ, 0x3c, !PT ;  /* 0x0000000608087c12 */ /* 0x000fe2000f8e3cff */
[----:B------:R-:W-:Y:S01]  /*3b30*/  ULEA UR6, UR5, UR44, 0xb ;  /* 0x0000002c05067291 */ /* 0x000fe2000f8e58ff */
[----:B------:R-:W-:Y:S02]  /*3b40*/  UMOV UR33, 0x40004040 ;  /* 0x4000404000217882 */ /* 0x000fe40000000000 */
[----:B-1----:R-:W-:Y:S01]  /*3b50*/  @P0 SHF.L.U32 R0, R8, 0x1f, RZ ;  /* 0x0000001f08000819 */ /* 0x002fe200000006ff */
[----:B------:R-:W-:Y:S02]  /*3b60*/  UIADD3 UR34, UPT, UPT, UR6, 0x2, URZ ;  /* 0x0000000206227890 */ /* 0x000fe4000fffe0ff */
[----:B------:R-:W-:Y:S01]  /*3b70*/  UIADD3 UR30, UPT, UPT, UR6, 0x4, URZ ;  /* 0x00000004061e7890 */ /* 0x000fe2000fffe0ff */
[----:B------:R2:W3:Y:S01]  /*3b80*/  @P0 SYNCS.PHASECHK.TRANS64.TRYWAIT P2, [UR4], R0 ;  /* 0x00000000ff0005a7 */ /* 0x0004e20008041104 */
[----:B------:R-:W-:Y:S02]  /*3b90*/  ULEA UR4, UR5, UR43, 0xa ;  /* 0x0000002b05047291 */ /* 0x000fe4000f8e50ff */
[----:B------:R-:W-:Y:S02]  /*3ba0*/  UIADD3 UR26, UPT, UPT, UR6, 0x6, URZ ;  /* 0x00000006061a7890 */ /* 0x000fe4000fffe0ff */
        /* <DEDUP_REMOVED lines=10> */
[----:B------:R-:W-:Y:S01]  /*3c50*/  UIADD3 UR8, UPT, UPT, UR4, 0x206, URZ ;  /* 0x0000020604087890 */ /* 0x000fe2000fffe0ff */
[----:B------:R-:W-:Y:S01]  /*3c60*/  UMOV UR5, 0x40004040 ;  /* 0x4000404000057882 */ /* 0x000fe20000000000 */
[----:B------:R-:W-:Y:S01]  /*3c70*/  UMOV UR31, 0x40004040 ;  /* 0x40004040001f7882 */ /* 0x000fe20000000000 */
[----:B------:R1:W-:Y:S01]  /*3c80*/  UTCHMMA gdesc[UR4], gdesc[UR6], tmem[UR36], tmem[UR62], idesc[UR63], UP2 ;  /* 0x00ff3e06040075ea */ /* 0x0003e20009000024 */
[----:B------:R-:W-:Y:S01]  /*3c90*/  UPLOP3.LUT UP2, UPT, UPT, UPT, UPT, 0x80, 0x8 ;  /* 0x000000000008789c */ /* 0x000fe20003f4f070 */
[----:B------:R2:W-:Y:S01]  /*3ca0*/  UTCHMMA gdesc[UR32], gdesc[UR34], tmem[UR36], tmem[UR60], idesc[UR61], UPT ;  /* 0x00ff3c22200075ea */ /* 0x0005e2000b800024 */
[----:B------:R-:W-:Y:S01]  /*3cb0*/  UMOV UR29, 0x40004040 ;  /* 0x40004040001d7882 */ /* 0x000fe20000000000 */
[----:B------:R-:W-:Y:S01]  /*3cc0*/  UMOV UR27, 0x40004040 ;  /* 0x40004040001b7882 */ /* 0x000fe20000000000 */
        /* <DEDUP_REMOVED lines=12> */
[----:B------:R-:W-:Y:S01]  /*3d90*/  UMOV UR9, 0x40004040 ;  /* 0x4000404000097882 */ /* 0x000fe20000000000 */
[----:B------:R2:W-:Y:S01]  /*3da0*/  UTCHMMA gdesc[UR12], gdesc[UR14], tmem[UR36], tmem[UR50], idesc[UR51], UPT ;  /* 0x00ff320e0c0075ea */ /* 0x0005e2000b800024 */
[----:B------:R2:W-:Y:S01]  /*3db0*/  UTCHMMA gdesc[UR8], gdesc[UR10], tmem[UR36], tmem[UR48], idesc[UR49], UPT ;  /* 0x00ff300a080075ea */ /* 0x0005e2000b800024 */
[----:B------:R2:W-:Y:S01]  /*3dc0*/  UTCBAR.MULTICAST [UR40], URZ, UR42 ;  /* 0x000000ff280073e9 */ /* 0x0005e2000800082a */
[----:B-1----:R-:W-:Y:S01]  /*3dd0*/  UMOV UR5, UR39 ;  /* 0x0000002700057c82 */ /* 0x002fe20008000000 */
[----:B------:R-:W-:Y:S05]  /*3de0*/  BRA.U UP3, `(.L_x_69) ;  /* 0xfffffffd03007547 */ /* 0x000fea000b83ffff */
.L_x_66:
[----:B------:R-:W-:Y:S01]  /*3df0*/  UIADD3 UR4, UPT, UPT, UR45, 0x1, URZ ;  /* 0x000000012d047890 */ /* 0x000fe2000fffe0ff */
[C---:B------:R-:W-:Y:S01]  /*3e00*/  ISETP.NE.AND P0, PT, R10.reuse, 0x2, PT ;  /* 0x000000020a00780c */ /* 0x040fe20003f05270 */
[----:B------:R-:W-:Y:S02]  /*3e10*/  UIADD3 UR5, UPT, UPT, UR46, 0xb0, URZ ;  /* 0x000000b02e057890 */ /* 0x000fe4000fffe0ff */
[----:B------:R-:W-:Y:S01]  /*3e20*/  UISETP.NE.AND UP0, UPT, UR4, 0x4, UPT ;  /* 0x000000040400788c */ /* 0x000fe2000bf05270 */
[----:B-12---:R-:W-:Y:S02]  /*3e30*/  SEL R0, RZ, 0x1, P0 ;  /* 0x00000001ff007807 */ /* 0x006fe40000000000 */
[----:B------:R-:W-:Y:S01]  /*3e40*/  SEL R10, R10, RZ, P0 ;  /* 0x000000ff0a0a7207 */ /* 0x000fe20000000000 */
[----:B------:R-:W-:Y:S01]  /*3e50*/  USEL UR6, URZ, 0x1, UP0 ;  /* 0x00000001ff067887 */ /* 0x000fe20008000000 */
[----:B------:R-:W-:Y:S01]  /*3e60*/  LOP3.LUT R9, R9, R0, RZ, 0x3c, !PT ;  /* 0x0000000009097212 */ /* 0x000fe200078e3cff */
[----:B------:R-:W-:Y:S01]  /*3e70*/  USEL UR45, UR4, URZ, UP0 ;  /* 0x000000ff042d7287 */ /* 0x000fe20008000000 */
[----:B------:R1:W-:Y:S03]  /*3e80*/  UTCBAR [UR5], URZ ;  /* 0x000000ff050073e9 */ /* 0x0003e600080000ff */
[----:B------:R-:W-:Y:S01]  /*3e90*/  LOP3.LUT R11, R11, UR6, RZ, 0x3c, !PT ;  /* 0x000000060b0b7c12 */ /* 0x000fe2000f8e3cff */
[----:B------:R-:W-:Y:S07]  /*3ea0*/  @P1 BRA `(.L_x_70) ;  /* 0xfffffff800381947 */ /* 0x000fee000383ffff */
[----:B------:R-:W2:Y:S01]  /*3eb0*/  S2UR UR8, SR_CgaCtaId ;  /* 0x00000000000879c3 */ /* 0x000ea20000008800 */
[----:B------:R-:W-:Y:S01]  /*3ec0*/  ELECT P0, URZ, PT ;  /* 0x0000000000ff782f */ /* 0x000fe20003800000 */
[----:B------:R-:W-:Y:S01]  /*3ed0*/  IMAD.MOV.U32 R0, RZ, RZ, 0x1 ;  /* 0x00000001ff007424 */ /* 0x000fe200078e00ff */
[----:B------:R-:W-:Y:S01]  /*3ee0*/  UIADD3 UR41, UPT, UPT, UR41, 0xd0, URZ ;  /* 0x000000d029297890 */ /* 0x000fe2000fffe0ff */
[----:B------:R-:W-:Y:S01]  /*3ef0*/  SHF.L.U32 R2, R11, 0x1f, RZ ;  /* 0x0000001f0b027819 */ /* 0x000fe200000006ff */
[----:B------:R-:W-:-:S03]  /*3f00*/  UMOV UR4, 0x40 ;  /* 0x0000004000047882 */ /* 0x000fc60000000000 */
[----:B------:R-:W-:Y:S01]  /*3f10*/  UVIRTCOUNT.DEALLOC.SMPOOL 0x80 ;  /* 0x000000800000784c */ /* 0x000fe20000000000 */
[----:B--2---:R-:W-:Y:S02]  /*3f20*/  ULEA UR8, UR8, UR4, 0x18 ;  /* 0x0000000408087291 */ /* 0x004fe4000f8ec0ff */
[----:B------:R-:W-:-:S07]  /*3f30*/  ULEA UR4, UR45, UR41, 0x3 ;  /* 0x000000292d047291 */ /* 0x000fce000f8e18ff */
[----:B------:R2:W-:Y:S02]  /*3f40*/  @P0 STS.U8 [UR8+0x1c], R0 ;  /* 0x00001c00ff000988 */ /* 0x0005e40008000008 */
[----:B------:R-:W4:Y:S02]  /*3f50*/  SYNCS.PHASECHK.TRANS64.TRYWAIT P0, [UR4], R2 ;  /* 0x00000002ff0075a7 */ /* 0x000f240008001104 */
[----:B--2-4-:R-:W-:Y:S05]  /*3f60*/  @!P0 BRA `(.L_x_71) ;  /* 0x0000005000148947 */ /* 0x014fea0003800000 */
.L_x_162:
[----:B------:R-:W-:-:S04]  /*3f70*/  UIADD3 UR4, UPT, UPT, UR45, 0x1, URZ ;  /* 0x000000012d047890 */ /* 0x000fc8000fffe0ff */
[----:B------:R-:W-:-:S04]  /*3f80*/  UISETP.NE.AND UP0, UPT, UR4, 0x4, UPT ;  /* 0x000000040400788c */ /* 0x000fc8000bf05270 */
[----:B------:R-:W-:Y:S02]  /*3f90*/  USEL UR6, URZ, 0x1, UP0 ;  /* 0x00000001ff067887 */ /* 0x000fe40008000000 */
[----:B------:R-:W-:-:S04]  /*3fa0*/  USEL UR4, UR4, URZ, UP0 ;  /* 0x000000ff04047287 */ /* 0x000fc80008000000 */
[----:B-1----:R-:W-:Y:S01]  /*3fb0*/  ULEA UR5, UR4, UR41, 0x3 ;  /* 0x0000002904057291 */ /* 0x002fe2000f8e18ff */
[----:B--2---:R-:W-:-:S04]  /*3fc0*/  LOP3.LUT R2, R11, UR6, RZ, 0x3c, !PT ;  /* 0x000000060b027c12 */ /* 0x004fc8000f8e3cff */
[----:B------:R-:W-:-:S04]  /*3fd0*/  SHF.L.U32 R3, R2, 0x1f, RZ ;  /* 0x0000001f02037819 */ /* 0x000fc800000006ff */
[----:B------:R-:W1:Y:S02]  /*3fe0*/  SYNCS.PHASECHK.TRANS64.TRYWAIT P0, [UR5], R3 ;  /* 0x00000003ff0075a7 */ /* 0x000e640008001105 */
[----:B-1----:R-:W-:Y:S05]  /*3ff0*/  @!P0 BRA `(.L_x_72) ;  /* 0x0000005000088947 */ /* 0x002fea0003800000 */
.L_x_164:
        /* <DEDUP_REMOVED lines=9> */
.L_x_166:
[----:B------:R-:W-:-:S04]  /*4090*/  UIADD3 UR4, UPT, UPT, UR4, 0x1, URZ ;  /* 0x0000000104047890 */ /* 0x000fc8000fffe0ff */
[----:B------:R-:W-:-:S04]  /*40a0*/  UISETP.NE.AND UP0, UPT, UR4, 0x4, UPT ;  /* 0x000000040400788c */ /* 0x000fc8000bf05270 */
[----:B------:R-:W-:Y:S02]  /*40b0*/  USEL UR5, URZ, 0x1, UP0 ;  /* 0x00000001ff057887 */ /* 0x000fe40008000000 */
[----:B------:R-:W-:-:S04]  /*40c0*/  USEL UR4, UR4, URZ, UP0 ;  /* 0x000000ff04047287 */ /* 0x000fc80008000000 */
[----:B------:R-:W-:Y:S01]  /*40d0*/  ULEA UR4, UR4, UR41, 0x3 ;  /* 0x0000002904047291 */ /* 0x000fe2000f8e18ff */
[----:B------:R-:W-:-:S04]  /*40e0*/  LOP3.LUT R2, R2, UR5, RZ, 0x3c, !PT ;  /* 0x0000000502027c12 */ /* 0x000fc8000f8e3cff */
[----:B------:R-:W-:-:S04]  /*40f0*/  SHF.L.U32 R2, R2, 0x1f, RZ ;  /* 0x0000001f02027819 */ /* 0x000fc800000006ff */
[----:B------:R-:W2:Y:S02]  /*4100*/  SYNCS.PHASECHK.TRANS64.TRYWAIT P0, [UR4], R2 ;  /* 0x00000002ff0075a7 */ /* 0x000ea40008001104 */
[----:B--2---:R-:W-:Y:S05]  /*4110*/  @!P0 BRA `(.L_x_74) ;  /* 0x0000004c00f08947 */ /* 0x004fea0003800000 */
.L_x_168:
[----:B------:R-:W-:Y:S01]  /*4120*/  NOP ;  /* 0x0000000000007918 */ /* 0x000fe20000000000 */
[----:B-1----:R-:W1:Y:S01]  /*4130*/  LDS R0, [UR8+0x14] ;  /* 0x00001408ff007984 */ /* 0x002e620008000800 */
[----:B------:R-:W-:Y:S01]  /*4140*/  ULOP3.LUT UR4, UR65, 0xffff, URZ, 0xc0, !UPT ;  /* 0x0000ffff41047892 */ /* 0x000fe2000f8ec0ff */
[----:B------:R-:W-:Y:S01]  /*4150*/  UMOV UR5, 0xffff ;  /* 0x0000ffff00057882 */ /* 0x000fe20000000000 */
[----:B------:R-:W-:Y:S02]  /*4160*/  UMOV UR6, 0x1 ;  /* 0x0000000100067882 */ /* 0x000fe40000000000 */
[----:B------:R-:W-:-:S04]  /*4170*/  USHF.R.U32.HI UR4, URZ, 0x5, UR4 ;  /* 0x00000005ff047899 */ /* 0x000fc80008011604 */
[----:B------:R-:W-:Y:S02]  /*4180*/  USHF.L.U32 UR5, UR5, UR4, URZ ;  /* 0x0000000405057299 */ /* 0x000fe400080006ff */
[----:B------:R-:W-:-:S04]  /*4190*/  USHF.L.U32 UR4, UR6, UR4, URZ ;  /* 0x0000000406047299 */ /* 0x000fc800080006ff */
[----:B-1----:R-:W-:-:S04]  /*41a0*/  LOP3.LUT R0, R0, UR5, RZ, 0xc0, !PT ;  /* 0x0000000500007c12 */ /* 0x002fc8000f8ec0ff */
[----:B------:R-:W-:-:S13]  /*41b0*/  ISETP.NE.AND P0, PT, R0, UR5, PT ;  /* 0x0000000500007c0c */ /* 0x000fda000bf05270 */
[----:B------:R-:W-:Y:S05]  /*41c0*/  @P0 BRA `(.L_x_75) ;  /* 0x0000000000580947 */ /* 0x000fea0003800000 */
[----:B------:R-:W1:Y:S02]  /*41d0*/  LDS R0, [UR8+0x18] ;  /* 0x00001808ff007984 */ /* 0x000e640008000800 */
[----:B-1----:R-:W-:-:S04]  /*41e0*/  LOP3.LUT R0, R0, UR4, RZ, 0xc0, !PT ;  /* 0x0000000400007c12 */ /* 0x002fc8000f8ec0ff */
[----:B------:R-:W-:-:S13]  /*41f0*/  ISETP.NE.AND P0, PT, R0, UR4, PT ;  /* 0x0000000400007c0c */ /* 0x000fda000bf05270 */
[----:B------:R-:W-:Y:S05]  /*4200*/  @P0 BRA `(.L_x_76) ;  /* 0x00000000003c0947 */ /* 0x000fea0003800000 */
[----:B------:R-:W1:Y:S01]  /*4210*/  S2R R2, SR_LANEID ;  /* 0x0000000000027919 */ /* 0x000e620000000000 */
[----:B------:R-:W-:-:S06]  /*4220*/  ULOP3.LUT UR5, URZ, UR5, URZ, 0x33, !UPT ;  /* 0x00000005ff057292 */ /* 0x000fcc000f8e33ff */
[----:B------:R-:W-:-:S04]  /*4230*/  IMAD.U32 R0, RZ, RZ, UR5 ;  /* 0x00000005ff007e24 */ /* 0x000fc8000f8e00ff */
[----:B------:R2:W4:Y:S02]  /*4240*/  REDUX UR7, R0 ;  /* 0x00000000000773c4 */ /* 0x0005240000000000 */
[----:B------:R1:W-:Y:S01]  /*4250*/  UTCATOMSWS.AND URZ, UR5 ;  /* 0x0000000500ff79e3 */ /* 0x0003e20008000000 */
[----:B--2---:R-:W-:Y:S01]  /*4260*/  LOP3.LUT R0, RZ, UR4, RZ, 0x33, !PT ;  /* 0x00000004ff007c12 */ /* 0x004fe2000f8e33ff */
[----:B------:R-:W-:Y:S02]  /*4270*/  VOTEU.ANY UR4, UPT, PT ;  /* 0x0000000000047886 */ /* 0x000fe400038e0100 */
[----:B------:R-:W-:Y:S02]  /*4280*/  UFLO.U32 UR4, UR4 ;  /* 0x00000004000472bd */ /* 0x000fe400080e0000 */
[----:B------:R-:W2:Y:S04]  /*4290*/  REDUX UR6, R0 ;  /* 0x00000000000673c4 */ /* 0x000ea80000000000 */
[----:B-1----:R-:W-:-:S02]  /*42a0*/  ISETP.EQ.U32.AND P0, PT, R2, UR4, PT ;  /* 0x0000000402007c0c */ /* 0x002fc4000bf02070 */
[----:B----4-:R-:W-:-:S11]  /*42b0*/  MOV R2, UR7 ;  /* 0x0000000700027c02 */ /* 0x010fd60008000f00 */
[----:B------:R1:W-:Y:S01]  /*42c0*/  @P0 ATOMS.AND RZ, [UR8+0x14], R2 ;  /* 0x00001402ffff098c */ /* 0x0003e2000a800008 */
[----:B--2---:R-:W-:-:S05]  /*42d0*/  IMAD.U32 R0, RZ, RZ, UR6 ;  /* 0x00000006ff007e24 */ /* 0x004fca000f8e00ff */
[----:B------:R1:W-:Y:S01]  /*42e0*/  @P0 ATOMS.AND RZ, [UR8+0x18], R0 ;  /* 0x00001800ffff098c */ /* 0x0003e2000a800008 */
[----:B------:R-:W-:Y:S05]  /*42f0*/  BRA `(.L_x_77) ;  /* 0x0000000000147947 */ /* 0x000fea0003800000 */
.L_x_76:
[----:B------:R-:W-:Y:S02]  /*4300*/  MOV R2, 0x4320 ;  /* 0x0000432000027802 */ /* 0x000fe40000000f00 */
[----:B---3-5:R-:W-:Y:S05]  /*4310*/  CALL.REL.NOINC `($__internal_0_$__cuda_sm10x_tcgen05_guardrail_trap_col_being_dealloced_not_returned_by_alloc) ;  /* 0x0000005000d87944 */ /* 0x028fea0003c00000 */
[----:B------:R-:W-:Y:S05]  /*4320*/  BRA `(.L_x_77) ;  /* 0x0000000000087947 */ /* 0x000fea0003800000 */
.L_x_75:
[----:B------:R-:W-:Y:S02]  /*4330*/  MOV R2, 0x4350 ;  /* 0x0000435000027802 */ /* 0x000fe40000000f00 */
[----:B---3-5:R-:W-:Y:S05]  /*4340*/  CALL.REL.NOINC `($__internal_2_$__cuda_sm10x_tcgen05_guardrail_trap_unallocated_columns_being_dealloced) ;  /* 0x0000005000e47944 */ /* 0x028fea0003c00000 */
.L_x_77:
[----:B------:R-:W-:Y:S01]  /*4350*/  NOP ;  /* 0x0000000000007918 */ /* 0x000fe20000000000 */
[----:B------:R-:W-:Y:S05]  /*4360*/  EXIT ;  /* 0x000000000000794d */ /* 0x000fea0003800000 */
.L_x_59:
[----:B------:R-:W-:-:S09]  /*4370*/  UISETP.NE.OR UP0, UPT, UR17, 0x3, !UP3 ;  /* 0x000000031100788c */ /* 0x000fd2000df05670 */
[----:B------:R-:W-:Y:S05]  /*4380*/  BRA.U UP0, `(.L_x_78) ;  /* 0x0000001100547547 */ /* 0x000fea000b800000 */
[----:B------:R-:W2:Y:S01]  /*4390*/  LDCU UR31, c[0x0][0x370] ;  /* 0x00006e00ff1f77ac */ /* 0x000ea20008000800 */
[----:B------:R-:W3:Y:S01]  /*43a0*/  LDC.64 R16, c[0x0][0x348] ;  /* 0x0000d200ff107b82 */ /* 0x000ee20000000a00 */
[----:B------:R-:W-:Y:S02]  /*43b0*/  HFMA2 R13, -RZ, RZ, 0, 0 ;  /* 0x00000000ff0d7431 */ /* 0x000fe400000001ff */
[----:B------:R-:W-:Y:S01]  /*43c0*/  IMAD.MOV.U32 R15, RZ, RZ, 0x1 ;  /* 0x00000001ff0f7424 */ /* 0x000fe200078e00ff */
[----:B------:R-:W2:Y:S01]  /*43d0*/  LDCU.128 UR44, c[0x0][0xb10] ;  /* 0x00016200ff2c77ac */ /* 0x000ea20008000c00 */
[----:B------:R-:W-:Y:S01]  /*43e0*/  IMAD.MOV.U32 R14, RZ, RZ, RZ ;  /* 0x000000ffff0e7224 */ /* 0x000fe200078e00ff */
[----:B------:R-:W-:Y:S01]  /*43f0*/  MOV R7, 0x1000 ;  /* 0x0000100000077802 */ /* 0x000fe20000000f00 */
[----:B------:R-:W4:Y:S01]  /*4400*/  LDCU UR30, c[0x0][0x374] ;  /* 0x00006e80ff1e77ac */ /* 0x000f220008000800 */
[----:B------:R-:W1:Y:S01]  /*4410*/  LDC.64 R2, c[0x0][0x888] ;  /* 0x00022200ff027b82 */ /* 0x000e620000000a00 */
[----:B------:R-:W4:Y:S01]  /*4420*/  LDCU UR15, c[0x0][0xb0c] ;  /* 0x00016180ff0f77ac */ /* 0x000f220008000800 */
[----:B------:R-:W3:Y:S06]  /*4430*/  LDCU UR41, c[0x0][0xb20] ;  /* 0x00016400ff2977ac */ /* 0x000eec0008000800 */
[----:B------:R-:W1:Y:S01]  /*4440*/  LDC.64 R4, c[0x0][0x890] ;  /* 0x00022400ff047b82 */ /* 0x000e620000000a00 */
[----:B------:R-:W3:Y:S01]  /*4450*/  LDCU UR4, c[0x0][0xb30] ;  /* 0x00016600ff0477ac */ /* 0x000ee20008000800 */
[----:B------:R-:W-:Y:S01]  /*4460*/  UMOV UR21, 0x400 ;  /* 0x0000040000157882 */ /* 0x000fe20000000000 */
[----:B--2---:R-:W-:-:S02]  /*4470*/  UIMAD.WIDE.U32 UR6, UR31, UR44, URZ ;  /* 0x0000002c1f0672a5 */ /* 0x004fc4000f8e00ff */
[----:B----4-:R-:W-:Y:S02]  /*4480*/  UIMAD.WIDE.U32 UR8, UR30, UR47, URZ ;  /* 0x0000002f1e0872a5 */ /* 0x010fe4000f8e00ff */
[----:B------:R-:W-:Y:S02]  /*4490*/  ULEA UR21, UR52, UR21, 0x18 ;  /* 0x0000001534157291 */ /* 0x000fe4000f8ec0ff */
[----:B------:R-:W-:Y:S02]  /*44a0*/  UPLOP3.LUT UP3, UPT, UPT, UPT, UPT, 0x40, 0x4 ;  /* 0x000000000004789c */ /* 0x000fe40003f6e870 */
[----:B------:R-:W-:Y:S01]  /*44b0*/  UIADD3 UR37, UPT, UPT, UR21, 0x58, URZ ;  /* 0x0000005815257890 */ /* 0x000fe2000fffe0ff */
[----:B------:R-:W-:Y:S01]  /*44c0*/  UMOV UR6, UR7 ;  /* 0x0000000700067c82 */ /* 0x000fe20008000000 */
[----:B------:R-:W-:Y:S01]  /*44d0*/  UMOV UR38, UR9 ;  /* 0x0000000900267c82 */ /* 0x000fe20008000000 */
[----:B------:R-:W-:Y:S02]  /*44e0*/  UISETP.GE.AND UP0, UPT, UR42, 0x1, UPT ;  /* 0x000000012a00788c */ /* 0x000fe4000bf06270 */
[----:B------:R-:W-:Y:S01]  /*44f0*/  UISETP.NE.AND UP4, UPT, UR42, 0x1, UPT ;  /* 0x000000012a00788c */ /* 0x000fe2000bf85270 */
[----:B------:R-:W2:Y:S01]  /*4500*/  LDCU.64 UR22, c[0x0][0xb28] ;  /* 0x00016500ff1677ac */ /* 0x000ea20008000a00 */
[----:B------:R-:W-:-:S02]  /*4510*/  UISETP.NE.AND UP6, UPT, UR15, 0x1, UPT ;  /* 0x000000010f00788c */ /* 0x000fc4000bfc5270 */
[----:B------:R-:W-:Y:S02]  /*4520*/  UISETP.NE.AND UP5, UPT, UR46, 0x1, UPT ;  /* 0x000000012e00788c */ /* 0x000fe4000bfa5270 */
[----:B------:R-:W-:Y:S02]  /*4530*/  UIADD3 UR33, UPT, UPT, UR21, 0x40, URZ ;  /* 0x0000004015217890 */ /* 0x000fe4000fffe0ff */
[----:B------:R-:W-:Y:S02]  /*4540*/  UIADD3 UR25, UPT, UPT, UR21, 0x48, URZ ;  /* 0x0000004815197890 */ /* 0x000fe4000fffe0ff */
[----:B------:R-:W-:Y:S02]  /*4550*/  UIADD3 UR17, UPT, UPT, UR21, 0x50, URZ ;  /* 0x0000005015117890 */ /* 0x000fe4000fffe0ff */
[----:B------:R-:W-:Y:S02]  /*4560*/  UPRMT UR37, UR52, 0x654, UR37 ;  /* 0x0000065434257896 */ /* 0x000fe40008000025 */
[----:B------:R-:W-:-:S02]  /*4570*/  USHF.R.U32.HI UR39, URZ, UR45, UR6 ;  /* 0x0000002dff277299 */ /* 0x000fc40008011606 */
[----:B---3--:R-:W-:Y:S02]  /*4580*/  USHF.R.U32.HI UR38, URZ, UR41, UR38 ;  /* 0x00000029ff267299 */ /* 0x008fe40008011626 */
[----:B------:R-:W-:-:S11]  /*4590*/  UISETP.NE.AND UP2, UPT, UR4, 0x1, UPT ;  /* 0x000000010400788c */ /* 0x000fd6000bf45270 */
.L_x_89:
[C---:B------:R-:W-:Y:S02]  /*45a0*/  LEA R12, R14.reuse, UR21, 0x3 ;  /* 0x000000150e0c7c11 */ /* 0x040fe4000f8e18ff */
[----:B------:R-:W-:Y:S02]  /*45b0*/  SHF.L.U32 R0, R13, 0x1f, RZ ;  /* 0x0000001f0d007819 */ /* 0x000fe400000006ff */
[----:B------:R-:W-:Y:S02]  /*45c0*/  LEA R8, R14, UR21, 0x4 ;  /* 0x000000150e087c11 */ /* 0x000fe4000f8e20ff */
[----:B---3--:R-:W3:Y:S02]  /*45d0*/  SYNCS.PHASECHK.TRANS64.TRYWAIT P0, [R12+URZ+0x90], R0 ;  /* 0x000090000c0075a7 */ /* 0x008ee400080011ff */
[----:B---3--:R-:W-:Y:S05]  /*45e0*/  @!P0 BRA `(.L_x_79) ;  /* 0x0000004800d48947 */ /* 0x008fea0003800000 */
.L_x_169:
        /* <DEDUP_REMOVED lines=8> */
[----:B----4-:R-:W-:Y:S11]  /*4670*/  LOP3.LUT P0, RZ, R10, 0x1, RZ, 0xc0, !PT ;  /* 0x000000010aff7812 */ /* 0x010ff6000780c0ff */
[----:B------:R-:W-:Y:S02]  /*4680*/  @!UPT UIADD3 URZ, UPT, UPT, URZ, URZ, URZ ;  /* 0x000000fffffff290 */ /* 0x000fe4000fffe0ff */
[----:B-1----:R-:W-:Y:S01]  /*4690*/  VOTEU.ANY UP1, P0 ;  /* 0x0000000000ff7886 */ /* 0x002fe20000020100 */
[----:B------:R-:W-:Y:S11]  /*46a0*/  PLOP3.LUT P0, PT, PT, PT, UP1, 0x80, 0x8 ;  /* 0x000000000008781c */ /* 0x000ff60003f0f018 */
[----:B------:R-:W-:Y:S02]  /*46b0*/  @!UPT UIADD3 URZ, UPT, UPT, URZ, URZ, URZ ;  /* 0x000000fffffff290 */ /* 0x000fe4000fffe0ff */
[----:B---3--:R-:W-:Y:S02]  /*46c0*/  @P0 SHF.R.U32.HI R0, RZ, 0x10, R9 ;  /* 0x00000010ff000819 */ /* 0x008fe40000011609 */
[----:B------:R-:W-:Y:S02]  /*46d0*/  @P0 MOV R6, R8 ;  /* 0x0000000800060202 */ /* 0x000fe40000000f00 */
[----:B------:R-:W-:Y:S01]  /*46e0*/  @P0 R2UR UR4, R0 ;  /* 0x00000000000402ca */ /* 0x000fe200000e0000 */
[----:B------:R-:W-:Y:S01]  /*46f0*/  VIADD R0, R12, 0xa0 ;  /* 0x000000a00c007836 */ /* 0x000fe20000000000 */
[----:B------:R-:W-:Y:S02]  /*4700*/  @P0 LOP3.LUT R8, R9, 0xffff, RZ, 0xc0, !PT ;  /* 0x0000ffff09080812 */ /* 0x000fe400078ec0ff */
[----:B------:R-:W-:Y:S02]  /*4710*/  @P0 R2UR UR6, R6 ;  /* 0x00000000060602ca */ /* 0x000fe400000e0000 */
[----:B------:R-:W-:Y:S02]  /*4720*/  PRMT R0, RZ, 0x654, R0 ;  /* 0x00000654ff007816 */ /* 0x000fe40000000000 */
[----:B------:R-:W-:Y:S02]  /*4730*/  @P0 R2UR UR5, R8 ;  /* 0x00000000080502ca */ /* 0x000fe400000e0000 */
[----:B------:R1:W-:Y:S03]  /*4740*/  SYNCS.ARRIVE.TRANS64.RED.A1T0 RZ, [R0+URZ], RZ ;  /* 0x000000ff00ff79a7 */ /* 0x0003e600081004ff */
[----:B------:R-:W-:Y:S04]  /*4750*/  @UP1 UMOV UR29, UR4 ;  /* 0x00000004001d1c82 */ /* 0x000fe80008000000 */
[----:B------:R-:W-:Y:S04]  /*4760*/  @UP1 UMOV UR14, UR6 ;  /* 0x00000006000e1c82 */ /* 0x000fe80008000000 */
[----:B------:R-:W-:Y:S01]  /*4770*/  @UP1 UMOV UR13, UR5 ;  /* 0x00000005000d1c82 */ /* 0x000fe20008000000 */
[----:B------:R-:W-:Y:S05]  /*4780*/  BRA.U !UP0, `(.L_x_80) ;  /* 0x0000000108a47547 */ /* 0x000fea000b800000 */
[----:B------:R-:W-:Y:S02]  /*4790*/  UIMAD.WIDE.U32 UR18, UR13, UR47, URZ ;  /* 0x0000002f0d1272a5 */ /* 0x000fe4000f8e00ff */
[----:B------:R-:W-:Y:S02]  /*47a0*/  UIMAD.WIDE.U32 UR26, UR14, UR44, URZ ;  /* 0x0000002c0e1a72a5 */ /* 0x000fe4000f8e00ff */
[----:B------:R-:W-:Y:S02]  /*47b0*/  USEL UR4, UR30, UR38, !UP5 ;  /* 0x000000261e047287 */ /* 0x000fe4000e800000 */
[----:B------:R-:W-:Y:S02]  /*47c0*/  USEL UR7, UR31, UR39, !UP6 ;  /* 0x000000271f077287 */ /* 0x000fe4000f000000 */
[----:B--2---:R-:W-:Y:S02]  /*47d0*/  UIMAD.WIDE.U32 UR8, UR4, UR22, URZ ;  /* 0x00000016040872a5 */ /* 0x004fe4000f8e00ff */
[----:B------:R-:W-:Y:S01]  /*47e0*/  UIMAD.WIDE.U32 UR10, UR7, UR22, URZ ;  /* 0x00000016070a72a5 */ /* 0x000fe2000f8e00ff */
[----:B------:R-:W-:Y:S02]  /*47f0*/  UMOV UR5, UR19 ;  /* 0x0000001300057c82 */ /* 0x000fe40008000000 */
[----:B------:R-:W-:Y:S03]  /*4800*/  USHF.R.U32.HI UR6, URZ, UR41, UR5 ;  /* 0x00000029ff067299 */ /* 0x000fe60008011605 */
[----:B------:R-:W-:Y:S01]  /*4810*/  UMOV UR5, UR27 ;  /* 0x0000001b00057c82 */ /* 0x000fe20008000000 */
[----:B------:R-:W-:Y:S02]  /*4820*/  USEL UR6, UR13, UR6, !UP5 ;  /* 0x000000060d067287 */ /* 0x000fe4000e800000 */
[----:B------:R-:W-:Y:S03]  /*4830*/  USHF.R.U32.HI UR12, URZ, UR45, UR5 ;  /* 0x0000002dff0c7299 */ /* 0x000fe60008011605 */
[----:B------:R-:W-:Y:S02]  /*4840*/  UMOV UR5, UR9 ;  /* 0x0000000900057c82 */ /* 0x000fe40008000000 */
[----:B------:R-:W-:Y:S03]  /*4850*/  @UP4 USHF.R.U32.HI UR4, URZ, UR23, UR5 ;  /* 0x00000017ff044299 */ /* 0x000fe60008011605 */
[----:B------:R-:W-:Y:S01]  /*4860*/  UMOV UR5, UR11 ;  /* 0x0000000b00057c82 */ /* 0x000fe20008000000 */
[----:B------:R-:W-:Y:S02]  /*4870*/  UIMAD UR4, UR42, UR4, URZ ;  /* 0x000000042a0472a4 */ /* 0x000fe4000f8e02ff */
[----:B------:R-:W-:Y:S02]  /*4880*/  @UP4 USHF.R.U32.HI UR7, URZ, UR23, UR5 ;  /* 0x00000017ff074299 */ /* 0x000fe40008011605 */
[----:B------:R-:W-:Y:S02]  /*4890*/  UIMAD.WIDE.U32 UR10, UR6, UR22, URZ ;  /* 0x00000016060a72a5 */ /* 0x000fe4000f8e00ff */
[----:B------:R-:W-:Y:S02]  /*48a0*/  USEL UR5, UR14, UR12, !UP6 ;  /* 0x0000000c0e057287 */ /* 0x000fe4000f000000 */
[----:B------:R-:W-:Y:S02]  /*48b0*/  UIMAD UR8, UR42, UR7, URZ ;  /* 0x000000072a0872a4 */ /* 0x000fe4000f8e02ff */
[----:B------:R-:W-:Y:S03]  /*48c0*/  UISETP.GE.AND UP0, UPT, UR6, UR4, UPT ;  /* 0x000000040600728c */ /* 0x000fe6000bf06270 */
[----:B------:R-:W-:Y:S01]  /*48d0*/  UMOV UR4, UR11 ;  /* 0x0000000b00047c82 */ /* 0x000fe20008000000 */
[----:B------:R-:W-:Y:S02]  /*48e0*/  UISETP.GE.OR UP0, UPT, UR5, UR8, UP0 ;  /* 0x000000080500728c */ /* 0x000fe40008706670 */
[----:B------:R-:W-:Y:S02]  /*48f0*/  USHF.R.U32.HI UR4, URZ, UR23, UR4 ;  /* 0x00000017ff047299 */ /* 0x000fe40008011604 */
[----:B------:R-:W-:Y:S02]  /*4900*/  UIMAD.WIDE.U32 UR8, UR5, UR22, URZ ;  /* 0x00000016050872a5 */ /* 0x000fe4000f8e00ff */
[----:B------:R-:W-:Y:S04]  /*4910*/  USEL UR10, UR6, UR4, !UP4 ;  /* 0x00000004060a7287 */ /* 0x000fe8000e000000 */
[----:B------:R-:W-:Y:S01]  /*4920*/  UIADD3 UR11, UPT, UPT, -UR10, URZ, URZ ;  /* 0x000000ff0a0b7290 */ /* 0x000fe2000fffe1ff */
[----:B------:R-:W-:Y:S02]  /*4930*/  @!UP0 UMOV UR4, UR9 ;  /* 0x0000000900048c82 */ /* 0x000fe40008000000 */
[----:B------:R-:W-:Y:S02]  /*4940*/  @!UP0 USHF.R.U32.HI UR4, URZ, UR23, UR4 ;  /* 0x00000017ff048299 */ /* 0x000fe40008011604 */
[----:B------:R-:W-:Y:S02]  /*4950*/  UIMAD UR8, UR42, UR11, UR6 ;  /* 0x0000000b2a0872a4 */ /* 0x000fe4000f8e0206 */
[----:B------:R-:W-:Y:S04]  /*4960*/  @!UP0 USEL UR4, UR5, UR4, !UP4 ;  /* 0x0000000405048287 */ /* 0x000fe8000e000000 */
[----:B------:R-:W-:Y:S02]  /*4970*/  @!UP0 UIMAD UR8, UR7, UR8, UR4 ;  /* 0x00000008070882a4 */ /* 0x000fe4000f8e0204 */
[----:B------:R-:W-:Y:S02]  /*4980*/  @!UP0 UIADD3 UR9, UPT, UPT, UR10, -UR4, URZ ;  /* 0x800000040a098290 */ /* 0x000fe4000fffe0ff */
[----:B------:R-:W-:Y:S02]  /*4990*/  UIADD3 UR4, UPT, UPT, -UR5, URZ, URZ ;  /* 0x000000ff05047290 */ /* 0x000fe4000fffe1ff */
[----:B------:R-:W-:Y:S02]  /*49a0*/  UIADD3 UR7, UPT, UPT, -UR6, URZ, URZ ;  /* 0x000000ff06077290 */ /* 0x000fe4000fffe1ff */
[----:B------:R-:W-:Y:S02]  /*49b0*/  @!UP0 UIMAD UR6, UR9, UR42, UR5 ;  /* 0x0000002a090682a4 */ /* 0x000fe4000f8e0205 */
[----:B------:R-:W-:Y:S02]  /*49c0*/  UIMAD UR14, UR15, UR4, UR14 ;  /* 0x000000040f0e72a4 */ /* 0x000fe4000f8e020e */
[----:B------:R-:W-:Y:S01]  /*49d0*/  UIMAD UR13, UR46, UR7, UR13 ;  /* 0x000000072e0d72a4 */ /* 0x000fe2000f8e020d */
[----:B------:R-:W-:Y:S02]  /*49e0*/  @!UP0 UMOV UR5, UR8 ;  /* 0x0000000800058c82 */ /* 0x000fe40008000000 */
[----:B------:R-:W-:Y:S02]  /*49f0*/  UIMAD UR14, UR5, UR15, UR14 ;  /* 0x0000000f050e72a4 */ /* 0x000fe4000f8e020e */
[----:B------:R-:W-:Y:S11]  /*4a00*/  UIMAD UR13, UR6, UR46, UR13 ;  /* 0x0000002e060d72a4 */ /* 0x000ff6000f8e020d */
[----:B------:R-:W-:Y:S01]  /*4a10*/  @!UPT UIADD3 URZ, UPT, UPT, URZ, URZ, URZ ;  /* 0x000000fffffff290 */ /* 0x000fe2000fffe0ff */
.L_x_80:
[----:B------:R-:W3:Y:S01]  /*4a20*/  @!UP2 LDCU.128 UR8, c[0x0][0xb10] ;  /* 0x00016200ff08a7ac */ /* 0x000ee20008000c00 */
[C---:B------:R-:W-:Y:S02]  /*4a30*/  ISETP.NE.U32.AND P1, PT, R4.reuse, RZ, PT ;  /* 0x000000ff0400720c */ /* 0x040fe40003f25070 */
[----:B------:R-:W-:Y:S02]  /*4a40*/  ISETP.NE.U32.AND P0, PT, R4, RZ, PT ;  /* 0x000000ff0400720c */ /* 0x000fe40003f05070 */
[C---:B------:R-:W-:Y:S02]  /*4a50*/  ISETP.NE.AND.EX P1, PT, R5.reuse, RZ, PT, P1 ;  /* 0x000000ff0500720c */ /* 0x040fe40003f25310 */
[----:B------:R-:W-:Y:S01]  /*4a60*/  ISETP.NE.AND.EX P0, PT, R5, RZ, PT, P0 ;  /* 0x000000ff0500720c */ /* 0x000fe20003f05300 */
[----:B------:R-:W4:Y:S01]  /*4a70*/  @!UP2 LDCU UR5, c[0x0][0xb0c] ;  /* 0x00016180ff05a7ac */ /* 0x000f220008000800 */
[----:B------:R-:W-:Y:S01]  /*4a80*/  SHF.L.U32 R9, R15, 0x1f, RZ ;  /* 0x0000001f0f097819 */ /* 0x000fe200000006ff */
[----:B------:R-:W-:Y:S02]  /*4a90*/  USHF.L.U32 UR35, UR16, 0x6, URZ ;  /* 0x0000000610237899 */ /* 0x000fe400080006ff */
[----:B------:R-:W-:Y:S02]  /*4aa0*/  USHF.L.U32 UR34, UR20, 0x7, URZ ;  /* 0x0000000714227899 */ /* 0x000fe400080006ff */
[----:B---3--:R-:W-:Y:S07]  /*4ab0*/  UIMAD.WIDE.U32 UR6, UR14, UR8, URZ ;  /* 0x000000080e0672a5 */ /* 0x008fee000f8e00ff */
[----:B------:R-:W-:Y:S01]  /*4ac0*/  @!UP2 UMOV UR4, UR7 ;  /* 0x000000070004ac82 */ /* 0x000fe20008000000 */
[----:B----4-:R-:W-:Y:S02]  /*4ad0*/  @!UP2 UISETP.NE.AND UP0, UPT, UR5, 0x1, UPT ;  /* 0x000000010500a88c */ /* 0x010fe4000bf05270 */
[----:B------:R-:W-:Y:S02]  /*4ae0*/  @!UP2 USHF.R.U32.HI UR4, URZ, UR9, UR4 ;  /* 0x00000009ff04a299 */ /* 0x000fe40008011604 */
[----:B------:R-:W-:Y:S02]  /*4af0*/  UIMAD.WIDE.U32 UR6, UR13, UR11, URZ ;  /* 0x0000000b0d0672a5 */ /* 0x000fe4000f8e00ff */
[----:B------:R-:W-:Y:S02]  /*4b00*/  @!UP2 USEL UR8, UR14, UR4, !UP0 ;  /* 0x000000040e08a287 */ /* 0x000fe4000c000000 */
[----:B------:R-:W-:Y:S03]  /*4b10*/  @!UP2 UISETP.NE.AND UP0, UPT, UR10, 0x1, UPT ;  /* 0x000000010a00a88c */ /* 0x000fe6000bf05270 */
[----:B------:R-:W-:Y:S02]  /*4b20*/  @!UP2 UMOV UR6, UR7 ;  /* 0x000000070006ac82 */ /* 0x000fe40008000000 */
[----:B------:R-:W3:Y:S02]  /*4b30*/  @!UP2 LDCU UR4, c[0x0][0xb20] ;  /* 0x00016400ff04a7ac */ /* 0x000ee40008000800 */
[----:B---3--:R-:W-:Y:S04]  /*4b40*/  @!UP2 USHF.R.U32.HI UR6, URZ, UR4, UR6 ;  /* 0x00000004ff06a299 */ /* 0x008fe80008011606 */
[----:B------:R-:W-:Y:S04]  /*4b50*/  @!UP2 USEL UR6, UR13, UR6, !UP0 ;  /* 0x000000060d06a287 */ /* 0x000fe8000c000000 */
[----:B------:R-:W-:Y:S02]  /*4b60*/  @!UP2 UIADD3 UR4, UPT, UPT, -UR8, UR6, URZ ;  /* 0x000000060804a290 */ /* 0x000fe4000fffe1ff */
[----:B------:R-:W-:Y:S02]  /*4b70*/  @!UP2 UIADD3 UR6, UPT, UPT, UR8, -UR6, URZ ;  /* 0x800000060806a290 */ /* 0x000fe4000fffe0ff */
[----:B------:R-:W-:Y:S02]  /*4b80*/  @!UP2 UIMAD UR14, UR4, UR5, UR14 ;  /* 0x00000005040ea2a4 */ /* 0x000fe4000f8e020e */
[----:B------:R-:W-:Y:S01]  /*4b90*/  @!UP2 UIMAD UR13, UR6, UR10, UR13 ;  /* 0x0000000a060da2a4 */ /* 0x000fe2000f8e020d */
[----:B------:R-:W-:Y:S11]  /*4ba0*/  BRA.U UP3, `(.L_x_81) ;  /* 0x0000000103107547 */ /* 0x000ff6000b800000 */
[----:B------:R-:W-:Y:S04]  /*4bb0*/  MOV R6, UR40 ;  /* 0x0000002800067c02 */ /* 0x000fe80008000f00 */
[----:B------:R-:W-:Y:S04]  /*4bc0*/  SHF.L.U32 R6, R6, 0x1f, RZ ;  /* 0x0000001f06067819 */ /* 0x000fe800000006ff */
[----:B------:R-:W3:Y:S02]  /*4bd0*/  SYNCS.PHASECHK.TRANS64.TRYWAIT P2, [UR21+0x88], R6 ;  /* 0x00008806ff0075a7 */ /* 0x000ee40008041115 */
[----:B---3--:R-:W-:Y:S05]  /*4be0*/  @!P2 BRA `(.L_x_82) ;  /* 0x000000440068a947 */ /* 0x008fea0003800000 */
.L_x_81:
[----:B------:R-:W-:Y:S05]  /*4bf0*/  @!P1 BRA `(.L_x_83) ;  /* 0x0000000000309947 */ /* 0x000fea0003800000 */
[----:B------:R-:W-:Y:S01]  /*4c00*/  ISETP.NE.U32.AND P1, PT, R2, RZ, PT ;  /* 0x000000ff0200720c */ /* 0x000fe20003f25070 */
[----:B------:R-:W3:Y:S01]  /*4c10*/  LDCU.64 UR4, c[0x0][0x358] ;  /* 0x00006b00ff0477ac */ /* 0x000ee20008000a00 */
[----:B------:R-:W-:Y:S02]  /*4c20*/  IMAD.MOV.U32 R45, RZ, RZ, 0x1 ;  /* 0x00000001ff2d7424 */ /* 0x000fe400078e00ff */
[----:B------:R-:W-:Y:S11]  /*4c30*/  ISETP.NE.AND.EX P1, PT, R3, RZ, PT, P1 ;  /* 0x000000ff0300720c */ /* 0x000ff60003f25310 */
[----:B------:R-:W-:Y:S02]  /*4c40*/  @!UPT UIADD3 URZ, UPT, UPT, URZ, URZ, URZ ;  /* 0x000000fffffff290 */ /* 0x000fe4000fffe0ff */
[----:B------:R-:W4:Y:S01]  /*4c50*/  @P1 LDC.64 R10, c[0x0][0x888] ;  /* 0x00022200ff0a1b82 */ /* 0x000f220000000a00 */
[----:B-1----:R-:W-:Y:S04]  /*4c60*/  @P1 IMAD R0, R4, UR36, RZ ;  /* 0x0000002404001c24 */ /* 0x002fe8000f8e02ff */
[----:B----4-:R-:W-:Y:S04]  /*4c70*/  @P1 IMAD.WIDE R10, R0, 0x4, R10 ;  /* 0x00000004000a1825 */ /* 0x010fe800078e020a */
[----:B------:R-:W-:Y:S01]  /*4c80*/  HFMA2 R0, -RZ, RZ, 0, 5.9604644775390625e-08 ;  /* 0x00000001ff007431 */ /* 0x000fe200000001ff */
[----:B---3-5:R3:W5:Y:S04]  /*4c90*/  @P1 LDG.E R27, desc[UR4][R10.64] ;  /* 0x000000040a1b1981 */ /* 0x028768000c1e1900 */
[----:B------:R-:W-:Y:S01]  /*4ca0*/  @!P1 PRMT R45, R0, 0x7610, R45 ;  /* 0x00007610002d9816 */ /* 0x000fe2000000002d */
[----:B---3--:R-:W4:Y:S06]  /*4cb0*/  @!P1 LDC R27, c[0x0][0x880] ;  /* 0x00022000ff1b9b82 */ /* 0x008f2c0000000800 */
.L_x_83:
[----:B----45:R-:W-:Y:S01]  /*4cc0*/  @!P0 FSETP.EQ.AND P1, PT, R27, RZ, PT ;  /* 0x000000ff1b00820b */ /* 0x030fe20003f22000 */
[----:B------:R-:W-:Y:S01]  /*4cd0*/  @!UPT UIADD3 URZ, UPT, UPT, URZ, URZ, URZ ;  /* 0x000000fffffff290 */ /* 0x000fe2000fffe0ff */
[----:B------:R-:W-:Y:S11]  /*4ce0*/  @!P0 BRA `(.L_x_84) ;  /* 0x0000000000188947 */ /* 0x000ff60003800000 */
[----:B------:R-:W-:Y:S02]  /*4cf0*/  LOP3.LUT P0, RZ, R45, 0xff, RZ, 0xc0, !PT ;  /* 0x000000ff2dff7812 */ /* 0x000fe4000780c0ff */
[----:B------:R-:W-:Y:S04]  /*4d00*/  ISETP.NE.U32.AND P1, PT, R2, RZ, PT ;  /* 0x000000ff0200720c */ /* 0x000fe80003f25070 */
[----:B------:R-:W-:Y:S04]  /*4d10*/  ISETP.NE.AND.EX P1, PT, R3, RZ, PT, P1 ;  /* 0x000000ff0300720c */ /* 0x000fe80003f25310 */
[----:B------:R-:W-:Y:S03]  /*4d20*/  PLOP3.LUT P1, PT, P1, PT, PT, 0x8, 0x80 ;  /* 0x000000000080781c */ /* 0x000fe60000f2e170 */
[----:B------:R-:W-:Y:S11]  /*4d30*/  @P0 FSETP.EQ.AND P1, PT, R27, RZ, PT ;  /* 0x000000ff1b00020b */ /* 0x000ff60003f22000 */
[----:B------:R-:W-:Y:S02]  /*4d40*/  @!UPT UIADD3 URZ, UPT, UPT, URZ, URZ, URZ ;  /* 0x000000fffffff290 */ /* 0x000fe4000fffe0ff */
.L_x_84:
[----:B------:R-:W3:Y:S01]  /*4d50*/  SYNCS.PHASECHK.TRANS64.TRYWAIT P2, [UR21+0x60], R9 ;  /* 0x00006009ff0075a7 */ /* 0x000ee20008041115 */
[----:B------:R-:W-:Y:S04]  /*4d60*/  ELECT P0, URZ, PT ;  /* 0x0000000000ff782f */ /* 0x000fe80003800000 */
[----:B------:R-:W-:Y:S11]  /*4d70*/  PLOP3.LUT P1, PT, P1, P0, PT, 0xf2, 0x2f ;  /* 0x00000000002f781c */ /* 0x000ff60000f21e72 */
[----:B------:R-:W-:Y:S02]  /*4d80*/  @!UPT UIADD3 URZ, UPT, UPT, URZ, URZ, URZ ;  /* 0x000000fffffff290 */ /* 0x000fe4000fffe0ff */
[----:B------:R-:W-:Y:S05]  /*4d90*/  @!P1 IADD3 R8, P0, PT, R16, 0x580, RZ ;  /* 0x0000058010089810 */ /* 0x000fea0007f1e0ff */
[----:B-1----:R-:W-:Y:S01]  /*4da0*/  @!P1 IMAD.X R6, RZ, RZ, R17, P0 ;  /* 0x000000ffff069224 */ /* 0x002fe200000e0611 */
[----:B---3--:R-:W-:Y:S07]  /*4db0*/  @!P2 BRA `(.L_x_85) ;  /* 0x00000044000ca947 */ /* 0x008fee0003800000 */
.L_x_172:
[----:B------:R-:W-:Y:S01]  /*4dc0*/  @!P1 R2UR UR5, R8 ;  /* 0x00000000080592ca */ /* 0x000fe200000e0000 */
[----:B------:R-:W-:Y:S01]  /*4dd0*/  VOTEU.ALL UP0, P1 ;  /* 0x0000000000ff7886 */ /* 0x000fe20000800000 */
[----:B------:R-:W-:Y:S01]  /*4de0*/  @!P1 R2UR UR4, R6 ;  /* 0x00000000060492ca */ /* 0x000fe200000e0000 */
[----:B-1----:R-:W-:Y:S01]  /*4df0*/  @!P1 IMAD.MOV.U32 R0, RZ, RZ, 0x1000 ;  /* 0x00001000ff009424 */ /* 0x002fe200078e00ff */
[----:B------:R-:W-:Y:S01]  /*4e00*/  UMOV UR8, 0x0 ;  /* 0x0000000000087882 */ /* 0x000fe20000000000 */
[----:B------:R-:W-:Y:S01]  /*4e10*/  UMOV UR9, 0x10000000 ;  /* 0x1000000000097882 */ /* 0x000fe20000000000 */
[----:B------:R-:W-:Y:S01]  /*4e20*/  @!UP0 UIADD3 UR32, UPT, UPT, UR21, 0x200, URZ ;  /* 0x0000020015208890 */ /* 0x000fe2000fffe0ff */
[----:B------:R-:W-:Y:S01]  /*4e30*/  @!P1 IADD3 R8, P0, PT, R16, 0x580, RZ ;  /* 0x0000058010089810 */ /* 0x000fe20007f1e0ff */
[----:B------:R-:W-:Y:S01]  /*4e40*/  VOTEU.ALL UP0, P1 ;  /* 0x0000000000ff7886 */ /* 0x000fe20000800000 */
[----:B------:R-:W-:Y:S03]  /*4e50*/  UPRMT UR6, UR52, 0x654, UR33 ;  /* 0x0000065434067896 */ /* 0x000fe60008000021 */
[----:B------:R-:W-:Y:S02]  /*4e60*/  @!P1 IMAD.X R6, RZ, RZ, R17, P0 ;  /* 0x000000ffff069224 */ /* 0x000fe400000e0611 */
[----:B------:R-:W-:Y:S02]  /*4e70*/  IMAD.U32 R10, RZ, RZ, UR5 ;  /* 0x00000005ff0a7e24 */ /* 0x000fe4000f8e00ff */
[----:B------:R-:W-:Y:S03]  /*4e80*/  IMAD.U32 R11, RZ, RZ, UR4 ;  /* 0x00000004ff0b7e24 */ /* 0x000fe6000f8e00ff */
[----:B------:R-:W-:Y:S02]  /*4e90*/  @!P1 R2UR UR4, R10 ;  /* 0x000000000a0492ca */ /* 0x000fe400000e0000 */
[----:B------:R-:W-:Y:S11]  /*4ea0*/  @!P1 R2UR UR5, R11 ;  /* 0x000000000b0592ca */ /* 0x000ff600000e0000 */
[----:B------:R-:W-:Y:S02]  /*4eb0*/  @!UPT UIADD3 URZ, UPT, UPT, URZ, URZ, URZ ;  /* 0x000000fffffff290 */ /* 0x000fe4000fffe0ff */
[----:B------:R1:W-:Y:S01]  /*4ec0*/  @!UP0 UTMALDG.3D [UR32], [UR4], desc[UR8] ;  /* 0x00000820040085b4 */ /* 0x0003e20008011000 */
[----:B------:R1:W-:Y:S01]  /*4ed0*/  @!P1 SYNCS.ARRIVE.TRANS64.RED.A0TR RZ, [UR21+0x40], R0 ;  /* 0x00004000ffff99a7 */ /* 0x0003e20008300415 */
[----:B------:R-:W-:Y:S01]  /*4ee0*/  SYNCS.ARRIVE.TRANS64.RED.A1T0 RZ, [UR6], RZ ;  /* 0x000000ffffff79a7 */ /* 0x000fe20008100406 */
[----:B------:R-:W3:Y:S02]  /*4ef0*/  SYNCS.PHASECHK.TRANS64.TRYWAIT P2, [UR21+0x68], R9 ;  /* 0x00006809ff0075a7 */ /* 0x000ee40008041115 */
[----:B-1-3--:R-:W-:Y:S05]  /*4f00*/  @!P2 BRA `(.L_x_86) ;  /* 0x0000004000d0a947 */ /* 0x00afea0003800000 */
.L_x_174:
        /* <DEDUP_REMOVED lines=8> */
[----:B------:R-:W-:Y:S01]  /*4f90*/  @!UP0 UIADD3 UR24, UPT, UPT, UR21, 0x1200, URZ ;  /* 0x0000120015188890 */ /* 0x000fe2000fffe0ff */
[----:B------:R-:W-:Y:S01]  /*4fa0*/  VOTEU.ALL UP0, P1 ;  /* 0x0000000000ff7886 */ /* 0x000fe20000800000 */
[----:B------:R-:W-:Y:S01]  /*4fb0*/  UMOV UR27, UR35 ;  /* 0x00000023001b7c82 */ /* 0x000fe20008000000 */
[----:B------:R-:W-:Y:S02]  /*4fc0*/  UMOV UR28, UR36 ;  /* 0x00000024001c7c82 */ /* 0x000fe40008000000 */
[----:B------:R-:W-:Y:S01]  /*4fd0*/  IMAD.U32 R10, RZ, RZ, UR5 ;  /* 0x00000005ff0a7e24 */ /* 0x000fe2000f8e00ff */
[----:B------:R-:W-:Y:S01]  /*4fe0*/  UPRMT UR6, UR52, 0x654, UR25 ;  /* 0x0000065434067896 */ /* 0x000fe20008000019 */
[----:B------:R-:W-:Y:S02]  /*4ff0*/  IMAD.U32 R11, RZ, RZ, UR4 ;  /* 0x00000004ff0b7e24 */ /* 0x000fe4000f8e00ff */
[----:B------:R-:W-:Y:S01]  /*5000*/  @!P1 IMAD.X R6, RZ, RZ, R17, P0 ;  /* 0x000000ffff069224 */ /* 0x000fe200000e0611 */
        /* <DEDUP_REMOVED lines=8> */
.L_x_176:
[----:B------:R-:W-:Y:S01]  /*5090*/  @!P1 R2UR UR5, R8 ;  /* 0x00000000080592ca */ /* 0x000fe200000e0000 */
[----:B------:R-:W-:Y:S01]  /*50a0*/  VOTEU.ALL UP0, P1 ;  /* 0x0000000000ff7886 */ /* 0x000fe20000800000 */
[----:B------:R-:W-:Y:S01]  /*50b0*/  @!P1 R2UR UR4, R6 ;  /* 0x00000000060492ca */ /* 0x000fe200000e0000 */
[----:B-1----:R-:W-:Y:S01]  /*50c0*/  @!P1 IMAD.MOV.U32 R0, RZ, RZ, 0x1000 ;  /* 0x00001000ff009424 */ /* 0x002fe200078e00ff */
[----:B------:R-:W-:Y:S01]  /*50d0*/  UMOV UR8, 0x0 ;  /* 0x0000000000087882 */ /* 0x000fe20000000000 */
[----:B------:R-:W-:Y:S01]  /*50e0*/  UMOV UR9, 0x10000000 ;  /* 0x1000000000097882 */ /* 0x000fe20000000000 */
[----:B------:R-:W-:Y:S01]  /*50f0*/  @!UP0 UIADD3 UR18, UPT, UPT, UR34, 0x40, URZ ;  /* 0x0000004022128890 */ /* 0x000fe2000fffe0ff */
[----:B------:R-:W-:Y:S01]  /*5100*/  VIADD R14, R14, 0x1 ;  /* 0x000000010e0e7836 */ /* 0x000fe20000000000 */
[----:B------:R-:W-:Y:S01]  /*5110*/  @!UP0 UIADD3 UR16, UPT, UPT, UR21, 0x2200, URZ ;  /* 0x0000220015108890 */ /* 0x000fe2000fffe0ff */
[----:B------:R-:W-:Y:S01]  /*5120*/  VOTEU.ALL UP0, P1 ;  /* 0x0000000000ff7886 */ /* 0x000fe20000800000 */
[----:B------:R-:W-:Y:S01]  /*5130*/  UMOV UR19, UR35 ;  /* 0x0000002300137c82 */ /* 0x000fe20008000000 */
[----:B------:R-:W-:Y:S02]  /*5140*/  UMOV UR20, UR36 ;  /* 0x0000002400147c82 */ /* 0x000fe40008000000 */
[----:B------:R-:W-:Y:S01]  /*5150*/  IMAD.U32 R10, RZ, RZ, UR5 ;  /* 0x00000005ff0a7e24 */ /* 0x000fe2000f8e00ff */
[----:B------:R-:W-:Y:S01]  /*5160*/  UPRMT UR6, UR52, 0x654, UR17 ;  /* 0x0000065434067896 */ /* 0x000fe20008000011 */
        /* <DEDUP_REMOVED lines=9> */
.L_x_178:
[----:B------:R-:W-:Y:S01]  /*5200*/  @!P1 IADD3 R6, P0, PT, R16, 0x580, RZ ;  /* 0x0000058010069810 */ /* 0x000fe20007f1e0ff */
[----:B------:R-:W-:Y:S01]  /*5210*/  VOTEU.ALL UP0, P1 ;  /* 0x0000000000ff7886 */ /* 0x000fe20000800000 */
[----:B------:R-:W-:Y:S01]  /*5220*/  UMOV UR6, 0x0 ;  /* 0x0000000000067882 */ /* 0x000fe20000000000 */
[----:B------:R-:W-:Y:S01]  /*5230*/  UMOV UR7, 0x10000000 ;  /* 0x1000000000077882 */ /* 0x000fe20000000000 */
[----:B------:R-:W-:Y:S01]  /*5240*/  @!P1 R2UR UR5, R6 ;  /* 0x00000000060592ca */ /* 0x000fe200000e0000 */
[----:B-1----:R-:W-:Y:S01]  /*5250*/  @!P1 IMAD.X R0, RZ, RZ, R17, P0 ;  /* 0x000000ffff009224 */ /* 0x002fe200000e0611 */
[----:B------:R-:W-:Y:S01]  /*5260*/  @!UP0 UIADD3 UR10, UPT, UPT, UR34, 0x60, URZ ;  /* 0x00000060220a8890 */ /* 0x000fe2000fffe0ff */
[----:B------:R-:W-:Y:S01]  /*5270*/  R2UR UR16, R47 ;  /* 0x000000002f1072ca */ /* 0x000fe200000e0000 */
[----:B------:R-:W-:Y:S01]  /*5280*/  @!UP0 UIADD3 UR8, UPT, UPT, UR21, 0x3200, URZ ;  /* 0x0000320015088890 */ /* 0x000fe2000fffe0ff */
[----:B------:R-:W-:Y:S01]  /*5290*/  ISETP.NE.AND P0, PT, R14, 0x2, PT ;  /* 0x000000020e00780c */ /* 0x000fe20003f05270 */
[----:B------:R-:W-:Y:S01]  /*52a0*/  @!UP0 UIADD3 UR9, UPT, UPT, UR21, 0x58, URZ ;  /* 0x0000005815098890 */ /* 0x000fe2000fffe0ff */
[----:B------:R-:W-:Y:S01]  /*52b0*/  @!P1 R2UR UR4, R0 ;  /* 0x00000000000492ca */ /* 0x000fe200000e0000 */
[----:B------:R-:W-:Y:S01]  /*52c0*/  VOTEU.ALL UP0, P1 ;  /* 0x0000000000ff7886 */ /* 0x000fe20000800000 */
[----:B------:R-:W-:Y:S01]  /*52d0*/  UMOV UR11, UR35 ;  /* 0x00000023000b7c82 */ /* 0x000fe20008000000 */
[----:B------:R-:W-:Y:S01]  /*52e0*/  UMOV UR12, UR36 ;  /* 0x00000024000c7c82 */ /* 0x000fe20008000000 */
[----:B------:R-:W-:Y:S01]  /*52f0*/  SEL R0, RZ, 0x1, P0 ;  /* 0x00000001ff007807 */ /* 0x000fe20000000000 */
[----:B------:R-:W-:Y:S01]  /*5300*/  UPLOP3.LUT UP3, UPT, UPT, UPT, UPT, 0x80, 0x8 ;  /* 0x000000000008789c */ /* 0x000fe20003f6f070 */
[----:B------:R-:W-:Y:S01]  /*5310*/  IMAD.U32 R8, RZ, RZ, UR5 ;  /* 0x00000005ff087e24 */ /* 0x000fe2000f8e00ff */
[----:B------:R-:W-:Y:S01]  /*5320*/  LOP3.LUT R15, R15, 0x1, RZ, 0x3c, !PT ;  /* 0x000000010f0f7812 */ /* 0x000fe200078e3cff */
[----:B------:R-:W-:Y:S01]  /*5330*/  UMOV UR36, UR29 ;  /* 0x0000001d00247c82 */ /* 0x000fe20008000000 */
[----:B------:R-:W-:Y:S01]  /*5340*/  LOP3.LUT R13, R13, R0, RZ, 0x3c, !PT ;  /* 0x000000000d0d7212 */ /* 0x000fe200078e3cff */
[----:B------:R-:W-:Y:S01]  /*5350*/  UIADD3 UR20, UPT, UPT, UR13, UR16, URZ ;  /* 0x000000100d147290 */ /* 0x000fe2000fffe0ff */
[----:B------:R-:W-:Y:S01]  /*5360*/  SEL R14, R14, RZ, P0 ;  /* 0x000000ff0e0e7207 */ /* 0x000fe20000000000 */
[----:B------:R-:W-:Y:S01]  /*5370*/  UIADD3 UR16, UPT, UPT, UR14, UR63, URZ ;  /* 0x0000003f0e107290 */ /* 0x000fe2000fffe0ff */
[----:B------:R-:W-:Y:S01]  /*5380*/  IMAD.U32 R9, RZ, RZ, UR4 ;  /* 0x00000004ff097e24 */ /* 0x000fe2000f8e00ff */
[----:B------:R-:W-:Y:S04]  /*5390*/  @!P1 R2UR UR4, R8 ;  /* 0x00000000080492ca */ /* 0x000fe800000e0000 */
[----:B------:R-:W-:Y:S11]  /*53a0*/  @!P1 R2UR UR5, R9 ;  /* 0x00000000090592ca */ /* 0x000ff600000e0000 */
[----:B------:R-:W-:Y:S02]  /*53b0*/  @!UPT UIADD3 URZ, UPT, UPT, URZ, URZ, URZ ;  /* 0x000000fffffff290 */ /* 0x000fe4000fffe0ff */
[----:B------:R3:W-:Y:S01]  /*53c0*/  @!UP0 UTMALDG.3D [UR8], [UR4], desc[UR6] ;  /* 0x00000608040085b4 */ /* 0x0007e20008011000 */
[----:B------:R3:W-:Y:S01]  /*53d0*/  @!P1 SYNCS.ARRIVE.TRANS64.RED.A0TR RZ, [UR21+0x58], R7 ;  /* 0x00005807ffff99a7 */ /* 0x0007e20008300415 */
[----:B------:R-:W-:Y:S01]  /*53e0*/  SYNCS.ARRIVE.TRANS64.RED.A1T0 RZ, [UR37], RZ ;  /* 0x000000ffffff79a7 */ /* 0x000fe20008100425 */
[----:B------:R-:W-:Y:S05]  /*53f0*/  BRA.U UP1, `(.L_x_89) ;  /* 0xfffffff101687547 */ /* 0x000fea000b83ffff */
[----:B------:R-:W-:-:S04]  /*5400*/  SHF.L.U32 R2, R15, 0x1f, RZ ;  /* 0x0000001f0f027819 */ /* 0x000fc800000006ff */
[----:B------:R-:W1:Y:S02]  /*5410*/  SYNCS.PHASECHK.TRANS64.TRYWAIT P0, [UR21+0x60], R2 ;  /* 0x00006002ff0075a7 */ /* 0x000e640008001115 */
[----:B-1----:R-:W-:Y:S05]  /*5420*/  @!P0 BRA `(.L_x_90) ;  /* 0x0000003c00d08947 */ /* 0x002fea0003800000 */
.L_x_180:
[----:B------:R-:W4:Y:S02]  /*5430*/  SYNCS.PHASECHK.TRANS64.TRYWAIT P0, [UR21+0x68], R2 ;  /* 0x00006802ff0075a7 */ /* 0x000f240008001115 */
[----:B----4-:R-:W-:Y:S05]  /*5440*/  @!P0 BRA `(.L_x_91) ;  /* 0x0000003c00e08947 */ /* 0x010fea0003800000 */
.L_x_182:
[----:B------:R-:W4:Y:S02]  /*5450*/  SYNCS.PHASECHK.TRANS64.TRYWAIT P0, [UR21+0x70], R2 ;  /* 0x00007002ff0075a7 */ /* 0x000f240008001115 */
[----:B----4-:R-:W-:Y:S05]  /*5460*/  @!P0 BRA `(.L_x_92) ;  /* 0x0000003c00f08947 */ /* 0x010fea0003800000 */
.L_x_184:
[----:B-1----:R-:W-:-:S07]  /*5470*/  MOV R0, UR21 ;  /* 0x0000001500007c02 */ /* 0x002fce0008000f00 */
.L_x_93:
[----:B-1----:R-:W-:-:S04]  /*5480*/  SHF.L.U32 R2, R15, 0x1f, RZ ;  /* 0x0000001f0f027819 */ /* 0x002fc800000006ff */
[----:B------:R1:W4:Y:S03]  /*5490*/  SYNCS.PHASECHK.TRANS64.TRYWAIT P0, [R0+URZ+0x78], R2 ;  /* 0x00007802000075a7 */ /* 0x00032600080011ff */
[----:B----4-:R-:W-:Y:S05]  /*54a0*/  @!P0 NANOSLEEP.SYNCS 0x989680 ;  /* 0x009896800000895d */ /* 0x010fea0003900000 */
[----:B------:R-:W4:Y:S02]  /*54b0*/  @!P0 SYNCS.PHASECHK.TRANS64 P0, [R0+URZ+0x78], R2 ;  /* 0x00007802000085a7 */ /* 0x000f2400080010ff */
[----:B--234-:R-:W-:Y:S05]  /*54c0*/  @P0 EXIT ;  /* 0x000000000000094d */ /* 0x01cfea0003800000 */
[----:B------:R-:W-:Y:S05]  /*54d0*/  BRA `(.L_x_93) ;  /* 0xfffffffc00e87947 */ /* 0x000fea000383ffff */
.L_x_78:
[----:B------:R-:W-:-:S06]  /*54e0*/  UISETP.GE.AND UP0, UPT, UR17, 0x4, UPT ;  /* 0x000000041100788c */ /* 0x000fcc000bf06270 */
[----:B------:R-:W-:-:S13]  /*54f0*/  PLOP3.LUT P0, PT, PT, PT, UP0, 0x80, 0x8 ;  /* 0x000000000008781c */ /* 0x000fda0003f0f008 */
[----:B-1----:R-:W-:Y:S05]  /*5500*/  @!P0 EXIT ;  /* 0x000000000000894d */ /* 0x002fea0003800000 */
[----:B------:R-:W-:Y:S01]  /*5510*/  BAR.SYNC.DEFER_BLOCKING 0x6, 0xa0 ;  /* 0x0182800000007b1d */ /* 0x000fe20000010000 */
[C---:B------:R-:W-:Y:S01]  /*5520*/  IMAD.SHL.U32 R3, R56.reuse, 0x20, RZ ;  /* 0x0000002038037824 */ /* 0x040fe200078e00ff */
[----:B------:R-:W-:Y:S01]  /*5530*/  SHF.R.U32.HI R6, RZ, 0x1, R56 ;  /* 0x00000001ff067819 */ /* 0x000fe20000011638 */
[C---:B------:R-:W-:Y:S01]  /*5540*/  IMAD.SHL.U32 R2, R56.reuse, 0x10, RZ ;  /* 0x0000001038027824 */ /* 0x040fe200078e00ff */
[C---:B------:R-:W-:Y:S01]  /*5550*/  LOP3.LUT P0, RZ, R56.reuse, 0x4, RZ, 0xc0, !PT ;  /* 0x0000000438ff7812 */ /* 0x040fe2000780c0ff */
[C---:B------:R-:W-:Y:S01]  /*5560*/  IMAD.U32 R23, R56.reuse, 0x10000, RZ ;  /* 0x0001000038177824 */ /* 0x040fe200078e00ff */
[----:B------:R-:W-:Y:S01]  /*5570*/  UMOV UR44, 0x400 ;  /* 0x00000400002c7882 */ /* 0x000fe20000000000 */
[----:B------:R-:W1:Y:S01]  /*5580*/  LDCU.64 UR4, c[0x0][0x890] ;  /* 0x00011200ff0477ac */ /* 0x000e620008000a00 */
[----:B------:R-:W2:Y:S01]  /*5590*/  LDC.64 R42, c[0x0][0x8b0] ;  /* 0x00022c00ff2a7b82 */ /* 0x000ea20000000a00 */
[----:B------:R-:W-:Y:S01]  /*55a0*/  LOP3.LUT R7, R3, 0xc0, RZ, 0xc0, !PT ;  /* 0x000000c003077812 */ /* 0x000fe200078ec0ff */
[----:B------:R-:W-:Y:S01]  /*55b0*/  IMAD.SHL.U32 R44, R56, 0x4, RZ ;  /* 0x00000004382c7824 */ /* 0x000fe200078e00ff */
[----:B------:R-:W-:Y:S01]  /*55c0*/  ULEA UR44, UR52, UR44, 0x18 ;  /* 0x0000002c342c7291 */ /* 0x000fe2000f8ec0ff */
[----:B------:R-:W-:Y:S01]  /*55d0*/  LOP3.LUT R2, R2, 0x600, RZ, 0xc0, !PT ;  /* 0x0000060002027812 */ /* 0x000fe200078ec0ff */
[----:B------:R-:W-:Y:S01]  /*55e0*/  IMAD.MOV.U32 R55, RZ, RZ, 0x20 ;  /* 0x00000020ff377424 */ /* 0x000fe200078e00ff */
[----:B------:R-:W-:Y:S01]  /*55f0*/  LOP3.LUT R6, R7, 0x8, R6, 0xf8, !PT ;  /* 0x0000000807067812 */ /* 0x000fe200078ef806 */
[----:B------:R-:W-:Y:S01]  /*5600*/  IMAD.MOV.U32 R54, RZ, RZ, 0x1 ;  /* 0x00000001ff367424 */ /* 0x000fe200078e00ff */
[----:B------:R-:W3:Y:S01]  /*5610*/  LDC.64 R40, c[0x0][0x8a8] ;  /* 0x00022a00ff287b82 */ /* 0x000ee20000000a00 */
[----:B------:R-:W-:Y:S01]  /*5620*/  LOP3.LUT R2, R2, 0x20, R3, 0xf8, !PT ;  /* 0x0000002002027812 */ /* 0x000fe200078ef803 */
[----:B------:R-:W-:Y:S01]  /*5630*/  IMAD.MOV.U32 R22, RZ, RZ, RZ ;  /* 0x000000ffff167224 */ /* 0x000fe200078e00ff */
[----:B------:R-:W-:-:S02]  /*5640*/  LOP3.LUT R23, R23, 0x600000, RZ, 0xc0, !PT ;  /* 0x0060000017177812 */ /* 0x000fc400078ec0ff */
[----:B------:R-:W-:Y:S02]  /*5650*/  CS2R R52, SRZ ;  /* 0x0000000000347805 */ /* 0x000fe4000001ff00 */
[----:B------:R-:W-:Y:S01]  /*5660*/  LOP3.LUT R44, R6, 0x18, R44, 0x78, !PT ;  /* 0x00000018062c7812 */ /* 0x000fe200078e782c */
[----:B------:R-:W-:Y:S01]  /*5670*/  IMAD.MOV.U32 R51, RZ, RZ, RZ ;  /* 0x000000ffff337224 */ /* 0x000fe200078e00ff */
[----:B------:R-:W-:Y:S01]  /*5680*/  LOP3.LUT R2, R2, 0x100, R3, 0xf8, !PT ;  /* 0x0000010002027812 */ /* 0x000fe200078ef803 */
[----:B------:R-:W4:Y:S01]  /*5690*/  LDS R0, [UR44+0x140] ;  /* 0x0001402cff007984 */ /* 0x000f220008000800 */
[----:B-1----:R-:W-:Y:S01]  /*56a0*/  IMAD.U32 R58, RZ, RZ, UR4 ;  /* 0x00000004ff3a7e24 */ /* 0x002fe2000f8e00ff */
[----:B------:R-:W-:Y:S01]  /*56b0*/  UIADD3 UR4, UPT, UPT, UR44, 0x200, URZ ;  /* 0x000002002c047890 */ /* 0x000fe2000fffe0ff */
[----:B------:R-:W-:Y:S01]  /*56c0*/  LOP3.LUT R44, R2, R44, RZ, 0xfc, !PT ;  /* 0x0000002c022c7212 */ /* 0x000fe200078efcff */
[----:B------:R-:W-:Y:S01]  /*56d0*/  IMAD.U32 R57, RZ, RZ, UR5 ;  /* 0x00000005ff397e24 */ /* 0x000fe2000f8e00ff */
[----:B------:R-:W-:Y:S01]  /*56e0*/  LOP3.LUT R56, R56, 0x60, RZ, 0xc0, !PT ;  /* 0x0000006038387812 */ /* 0x000fe200078ec0ff */
[----:B------:R-:W1:Y:S01]  /*56f0*/  LDCU UR60, c[0x0][0x370] ;  /* 0x00006e00ff3c77ac */ /* 0x000e620008000800 */
[----:B------:R-:W-:Y:S01]  /*5700*/  SEL R55, R55, 0xffffffe0, !P0 ;  /* 0xffffffe037377807 */ /* 0x000fe20004000000 */
[----:B------:R-:W-:Y:S01]  /*5710*/  IMAD.U32 R49, RZ, RZ, UR4 ;  /* 0x00000004ff317e24 */ /* 0x000fe2000f8e00ff */
[----:B------:R-:W1:Y:S01]  /*5720*/  LDCU UR43, c[0x0][0xb0c] ;  /* 0x00016180ff2b77ac */ /* 0x000e620008000800 */
[----:B------:R-:W1:Y:S01]  /*5730*/  LDCU UR39, c[0x0][0xb30] ;  /* 0x00016600ff2777ac */ /* 0x000e620008000800 */
[----:B------:R-:W1:Y:S01]  /*5740*/  LDCU.64 UR54, c[0x0][0x888] ;  /* 0x00011100ff3677ac */ /* 0x000e620008000a00 */
[----:B------:R-:W1:Y:S01]  /*5750*/  LDCU.64 UR40, c[0x0][0xb28] ;  /* 0x00016500ff2877ac */ /* 0x000e620008000a00 */
[----:B------:R-:W1:Y:S01]  /*5760*/  LDCU.128 UR56, c[0x0][0xb10] ;  /* 0x00016200ff3877ac */ /* 0x000e620008000c00 */
[----:B------:R-:W1:Y:S01]  /*5770*/  LDCU UR53, c[0x0][0x374] ;  /* 0x00006e80ff3577ac */ /* 0x000e620008000800 */
[----:B------:R-:W-:Y:S01]  /*5780*/  UMOV UR47, URZ ;  /* 0x000000ff002f7c82 */ /* 0x000fe20008000000 */
[----:B------:R-:W-:Y:S01]  /*5790*/  UMOV UR46, URZ ;  /* 0x000000ff002e7c82 */ /* 0x000fe20008000000 */
[----:B-1234-:R-:W-:-:S07]  /*57a0*/  IMAD.IADD R23, R0, 0x1, R23 ;  /* 0x0000000100177824 */ /* 0x01efce00078e0217 */
.L_x_137:
[C---:B------:R-:W-:Y:S02]  /*57b0*/  LEA R3, R51.reuse, UR44, 0x3 ;  /* 0x0000002c33037c11 */ /* 0x040fe4000f8e18ff */
[----:B------:R-:W-:Y:S02]  /*57c0*/  SHF.L.U32 R0, R52, 0x1f, RZ ;  /* 0x0000001f34007819 */ /* 0x000fe400000006ff */
[----:B-1----:R-:W-:Y:S02]  /*57d0*/  LEA R4, R51, UR44, 0x4 ;  /* 0x0000002c33047c11 */ /* 0x002fe4000f8e20ff */
[----:B------:R-:W1:Y:S02]  /*57e0*/  SYNCS.PHASECHK.TRANS64.TRYWAIT P0, [R3+URZ+0x90], R0 ;  /* 0x00009000030075a7 */ /* 0x000e6400080011ff */
[----:B-12---:R-:W-:Y:S05]  /*57f0*/  @!P0 BRA `(.L_x_94) ;  /* 0x0000003c00248947 */ /* 0x006fea0003800000 */
.L_x_185:
[----:B------:R-:W2:Y:S01]  /*5800*/  LDS.128 R4, [R4+0x120] ;  /* 0x0001200004047984 */ /* 0x000ea20000000c00 */
[----:B------:R-:W-:Y:S01]  /*5810*/  UISETP.GE.AND UP0, UPT, UR42, 0x1, UPT ;  /* 0x000000012a00788c */ /* 0x000fe2000bf06270 */
[----:B------:R-:W-:Y:S01]  /*5820*/  @!PT LDS RZ, [RZ] ;  /* 0x00000000fffff984 */ /* 0x000fe20000000800 */
[----:B------:R-:W-:Y:S01]  /*5830*/  @!PT LDS RZ, [RZ] ;  /* 0x00000000fffff984 */ /* 0x000fe20000000800 */
[----:B------:R-:W-:Y:S01]  /*5840*/  @!PT LDS RZ, [RZ] ;  /* 0x00000000fffff984 */ /* 0x000fe20000000800 */
[----:B------:R-:W-:Y:S01]  /*5850*/  @!PT LDS RZ, [RZ] ;  /* 0x00000000fffff984 */ /* 0x000fe20000000800 */
[----:B------:R3:W-:Y:S06]  /*5860*/  MEMBAR.ALL.CTA ;  /* 0x0000000000007992 */ /* 0x0007ec0000008000 */
[----:B---3--:R-:W3:Y:S01]  /*5870*/  FENCE.VIEW.ASYNC.S ;  /* 0x00000000000073c6 */ /* 0x008ee20000000000 */
[----:B--2---:R-:W-:Y:S11]  /*5880*/  LOP3.LUT P0, RZ, R6, 0x1, RZ, 0xc0, !PT ;  /* 0x0000000106ff7812 */ /* 0x004ff6000780c0ff */
[----:B------:R-:W-:Y:S02]  /*5890*/  @!UPT UIADD3 URZ, UPT, UPT, URZ, URZ, URZ ;  /* 0x000000fffffff290 */ /* 0x000fe4000fffe0ff */
[----:B---3--:R-:W-:Y:S01]  /*58a0*/  VOTEU.ANY UP1, P0 ;  /* 0x0000000000ff7886 */ /* 0x008fe20000020100 */
[----:B------:R-:W-:Y:S01]  /*58b0*/  PLOP3.LUT P0, PT, PT, PT, UP1, 0x80, 0x8 ;  /* 0x000000000008781c */ /* 0x000fe20003f0f018 */
[----:B------:R-:W-:Y:S11]  /*58c0*/  UP2UR UR62, UPR, URZ, 0x2 ;  /* 0x00000002ff3e7883 */ /* 0x000ff60008000000 */
[----:B------:R-:W-:Y:S01]  /*58d0*/  @!UPT UIADD3 URZ, UPT, UPT, URZ, URZ, URZ ;  /* 0x000000fffffff290 */ /* 0x000fe2000fffe0ff */
[----:B-1----:R-:W-:Y:S02]  /*58e0*/  @P0 SHF.R.U32.HI R0, RZ, 0x10, R5 ;  /* 0x00000010ff000819 */ /* 0x002fe40000011605 */
        /* <DEDUP_REMOVED lines=12> */
[----:B------:R-:W2:Y:S01]  /*59b0*/  LDCU UR12, c[0x0][0xb20] ;  /* 0x00016400ff0c77ac */ /* 0x000ea20008000800 */
[----:B------:R-:W-:Y:S02]  /*59c0*/  UIMAD.WIDE.U32 UR4, UR53, UR59, URZ ;  /* 0x0000003b350472a5 */ /* 0x000fe4000f8e00ff */
[----:B------:R-:W-:Y:S02]  /*59d0*/  UIMAD.WIDE.U32 UR6, UR60, UR56, URZ ;  /* 0x000000383c0672a5 */ /* 0x000fe4000f8e00ff */
[----:B------:R-:W-:Y:S02]  /*59e0*/  UISETP.NE.AND UP0, UPT, UR58, 0x1, UPT ;  /* 0x000000013a00788c */ /* 0x000fe4000bf05270 */
[----:B------:R-:W-:Y:S02]  /*59f0*/  UIMAD.WIDE.U32 UR8, UR37, UR59, URZ ;  /* 0x0000003b250872a5 */ /* 0x000fe4000f8e00ff */
[----:B------:R-:W-:Y:S02]  /*5a00*/  UIMAD.WIDE.U32 UR10, UR38, UR56, URZ ;  /* 0x00000038260a72a5 */ /* 0x000fe4000f8e00ff */
[----:B------:R-:W-:Y:S02]  /*5a10*/  UISETP.NE.AND UP1, UPT, UR43, 0x1, UPT ;  /* 0x000000012b00788c */ /* 0x000fe4000bf25270 */
[----:B------:R-:W-:Y:S01]  /*5a20*/  UISETP.NE.AND UP2, UPT, UR42, 0x1, UPT ;  /* 0x000000012a00788c */ /* 0x000fe2000bf45270 */
[----:B------:R-:W-:Y:S02]  /*5a30*/  UMOV UR4, UR5 ;  /* 0x0000000500047c82 */ /* 0x000fe40008000000 */
[----:B--2---:R-:W-:Y:S03]  /*5a40*/  USHF.R.U32.HI UR5, URZ, UR12, UR4 ;  /* 0x0000000cff057299 */ /* 0x004fe60008011604 */
[----:B------:R-:W-:Y:S02]  /*5a50*/  UMOV UR4, UR7 ;  /* 0x0000000700047c82 */ /* 0x000fe40008000000 */
[----:B------:R-:W-:Y:S02]  /*5a60*/  USHF.R.U32.HI UR7, URZ, UR57, UR4 ;  /* 0x00000039ff077299 */ /* 0x000fe40008011604 */
[----:B------:R-:W-:Y:S02]  /*5a70*/  USEL UR4, UR53, UR5, !UP0 ;  /* 0x0000000535047287 */ /* 0x000fe4000c000000 */
[----:B------:R-:W-:Y:S01]  /*5a80*/  USEL UR7, UR60, UR7, !UP1 ;  /* 0x000000073c077287 */ /* 0x000fe2000c800000 */
[----:B------:R-:W-:Y:S01]  /*5a90*/  UMOV UR5, UR9 ;  /* 0x0000000900057c82 */ /* 0x000fe20008000000 */
[----:B------:R-:W-:Y:S02]  /*5aa0*/  UIMAD.WIDE.U32 UR8, UR4, UR40, URZ ;  /* 0x00000028040872a5 */ /* 0x000fe4000f8e00ff */
[----:B------:R-:W-:Y:S03]  /*5ab0*/  USHF.R.U32.HI UR6, URZ, UR12, UR5 ;  /* 0x0000000cff067299 */ /* 0x000fe60008011605 */
[----:B------:R-:W-:Y:S01]  /*5ac0*/  UMOV UR5, UR11 ;  /* 0x0000000b00057c82 */ /* 0x000fe20008000000 */
[----:B------:R-:W-:Y:S02]  /*5ad0*/  UIMAD.WIDE.U32 UR10, UR7, UR40, URZ ;  /* 0x00000028070a72a5 */ /* 0x000fe4000f8e00ff */
[----:B------:R-:W-:Y:S02]  /*5ae0*/  USHF.R.U32.HI UR12, URZ, UR57, UR5 ;  /* 0x00000039ff0c7299 */ /* 0x000fe40008011605 */
[----:B------:R-:W-:Y:S01]  /*5af0*/  USEL UR6, UR37, UR6, !UP0 ;  /* 0x0000000625067287 */ /* 0x000fe2000c000000 */
[----:B------:R-:W-:Y:S02]  /*5b00*/  UMOV UR5, UR9 ;  /* 0x0000000900057c82 */ /* 0x000fe40008000000 */
[----:B------:R-:W-:Y:S01]  /*5b10*/  UMOV UR10, UR11 ;  /* 0x0000000b000a7c82 */ /* 0x000fe20008000000 */
[----:B------:R-:W-:Y:S02]  /*5b20*/  @UP2 USHF.R.U32.HI UR4, URZ, UR41, UR5 ;  /* 0x00000029ff042299 */ /* 0x000fe40008011605 */
[----:B------:R-:W-:Y:S02]  /*5b30*/  @UP2 USHF.R.U32.HI UR7, URZ, UR41, UR10 ;  /* 0x00000029ff072299 */ /* 0x000fe4000801160a */
[----:B------:R-:W-:Y:S02]  /*5b40*/  UIMAD UR4, UR42, UR4, URZ ;  /* 0x000000042a0472a4 */ /* 0x000fe4000f8e02ff */
        /* <DEDUP_REMOVED lines=8> */
[----:B------:R-:W-:Y:S02]  /*5bd0*/  USEL UR11, UR6, UR4, !UP2 ;  /* 0x00000004060b7287 */ /* 0x000fe4000d000000 */
[----:B------:R-:W-:Y:S02]  /*5be0*/  UIADD3 UR8, UPT, UPT, -UR5, URZ, URZ ;  /* 0x000000ff05087290 */ /* 0x000fe4000fffe1ff */
[----:B------:R-:W-:Y:S01]  /*5bf0*/  UIADD3 UR10, UPT, UPT, -UR11, URZ, URZ ;  /* 0x000000ff0b0a7290 */ /* 0x000fe2000fffe1ff */
[----:B------:R-:W-:Y:S01]  /*5c00*/  @!UP0 UMOV UR4, UR9 ;  /* 0x0000000900048c82 */ /* 0x000fe20008000000 */
[----:B------:R-:W-:Y:S02]  /*5c10*/  UIADD3 UR9, UPT, UPT, -UR6, URZ, URZ ;  /* 0x000000ff06097290 */ /* 0x000fe4000fffe1ff */
[----:B------:R-:W-:Y:S02]  /*5c20*/  @!UP0 USHF.R.U32.HI UR4, URZ, UR41, UR4 ;  /* 0x00000029ff048299 */ /* 0x000fe40008011604 */
[----:B------:R-:W-:Y:S02]  /*5c30*/  UIMAD UR10, UR42, UR10, UR6 ;  /* 0x0000000a2a0a72a4 */ /* 0x000fe4000f8e0206 */
[----:B------:R-:W-:Y:S04]  /*5c40*/  @!UP0 USEL UR4, UR5, UR4, !UP2 ;  /* 0x0000000405048287 */ /* 0x000fe8000d000000 */
[----:B------:R-:W-:Y:S02]  /*5c50*/  @!UP0 UIMAD UR10, UR7, UR10, UR4 ;  /* 0x0000000a070a82a4 */ /* 0x000fe4000f8e0204 */
[----:B------:R-:W-:Y:S02]  /*5c60*/  @!UP0 UIADD3 UR11, UPT, UPT, UR11, -UR4, URZ ;  /* 0x800000040b0b8290 */ /* 0x000fe4000fffe0ff */
[----:B------:R-:W-:Y:S02]  /*5c70*/  UIMAD UR7, UR43, UR8, UR38 ;  /* 0x000000082b0772a4 */ /* 0x000fe4000f8e0226 */
[----:B------:R-:W-:Y:S02]  /*5c80*/  @!UP0 UIMAD UR6, UR11, UR42, UR5 ;  /* 0x0000002a0b0682a4 */ /* 0x000fe4000f8e0205 */
[----:B------:R-:W-:Y:S01]  /*5c90*/  UIMAD UR4, UR58, UR9, UR37 ;  /* 0x000000093a0472a4 */ /* 0x000fe2000f8e0225 */
[----:B------:R-:W-:Y:S02]  /*5ca0*/  @!UP0 UMOV UR5, UR10 ;  /* 0x0000000a00058c82 */ /* 0x000fe40008000000 */
[----:B------:R-:W-:Y:S02]  /*5cb0*/  UIMAD UR38, UR5, UR43, UR7 ;  /* 0x0000002b052672a4 */ /* 0x000fe4000f8e0207 */
[----:B------:R-:W-:Y:S11]  /*5cc0*/  UIMAD UR37, UR6, UR58, UR4 ;  /* 0x0000003a062572a4 */ /* 0x000ff6000f8e0204 */
[----:B------:R-:W-:Y:S01]  /*5cd0*/  @!UPT UIADD3 URZ, UPT, UPT, URZ, URZ, URZ ;  /* 0x000000fffffff290 */ /* 0x000fe2000fffe0ff */
.L_x_95:
[----:B------:R-:W-:Y:S01]  /*5ce0*/  UISETP.NE.AND UP0, UPT, UR39, 0x1, UPT ;  /* 0x000000012700788c */ /* 0x000fe2000bf05270 */
[----:B------:R-:W-:Y:S01]  /*5cf0*/  LOP3.LUT P0, RZ, R49, 0x1b0, RZ, 0xc0, !PT ;  /* 0x000001b031ff7812 */ /* 0x000fe2000780c0ff */
[----:B------:R-:W-:Y:S01]  /*5d00*/  USHF.L.U32 UR50, UR16, 0x6, URZ ;  /* 0x0000000610327899 */ /* 0x000fe200080006ff */
[----:B------:R-:W-:Y:S01]  /*5d10*/  BSSY.RECONVERGENT B6, `(.L_x_96) ;  /* 0x0000034000067945 */ /* 0x000fe20003800200 */
[----:B------:R-:W-:Y:S01]  /*5d20*/  USHF.L.U32 UR49, UR20, 0x7, URZ ;  /* 0x0000000714317899 */ /* 0x000fe200080006ff */
[----:B------:R-:W-:Y:S06]  /*5d30*/  IADD3 R51, PT, PT, R51, 0x1, RZ ;  /* 0x0000000133337810 */ /* 0x000fec0007ffe0ff */
[----:B------:R-:W2:Y:S01]  /*5d40*/  @!UP0 LDCU.128 UR12, c[0x0][0xb10] ;  /* 0x00016200ff0c87ac */ /* 0x000ea20008000c00 */
[----:B------:R-:W3:Y:S01]  /*5d50*/  @!UP0 LDCU UR5, c[0x0][0xb0c] ;  /* 0x00016180ff0587ac */ /* 0x000ee20008000800 */
[----:B------:R-:W4:Y:S01]  /*5d60*/  @!UP0 LDCU UR10, c[0x0][0xb20] ;  /* 0x00016400ff0a87ac */ /* 0x000f220008000800 */
[----:B--2---:R-:W-:Y:S02]  /*5d70*/  UIMAD.WIDE.U32 UR8, UR38, UR12, URZ ;  /* 0x0000000c260872a5 */ /* 0x004fe4000f8e00ff */
[----:B------:R-:W-:Y:S02]  /*5d80*/  UIMAD.WIDE.U32 UR6, UR37, UR15, URZ ;  /* 0x0000000f250672a5 */ /* 0x000fe4000f8e00ff */
[----:B------:R-:W-:Y:S03]  /*5d90*/  @!UP0 UISETP.NE.AND UP1, UPT, UR14, 0x1, UPT ;  /* 0x000000010e00888c */ /* 0x000fe6000bf25270 */
[----:B------:R-:W-:Y:S01]  /*5da0*/  @!UP0 UMOV UR4, UR9 ;  /* 0x0000000900048c82 */ /* 0x000fe20008000000 */
[----:B---3--:R-:W-:Y:S02]  /*5db0*/  @!UP0 UISETP.NE.AND UP2, UPT, UR5, 0x1, UPT ;  /* 0x000000010500888c */ /* 0x008fe4000bf45270 */
[----:B------:R-:W-:Y:S01]  /*5dc0*/  @!UP0 USHF.R.U32.HI UR4, URZ, UR13, UR4 ;  /* 0x0000000dff048299 */ /* 0x000fe20008011604 */
[----:B------:R-:W-:Y:S02]  /*5dd0*/  @!UP0 UMOV UR6, UR7 ;  /* 0x0000000700068c82 */ /* 0x000fe40008000000 */
[----:B----4-:R-:W-:Y:S02]  /*5de0*/  @!UP0 USHF.R.U32.HI UR6, URZ, UR10, UR6 ;  /* 0x0000000aff068299 */ /* 0x010fe40008011606 */
[----:B------:R-:W-:Y:S02]  /*5df0*/  @!UP0 USEL UR7, UR38, UR4, !UP2 ;  /* 0x0000000426078287 */ /* 0x000fe4000d000000 */
[----:B------:R-:W-:Y:S04]  /*5e00*/  @!UP0 USEL UR6, UR37, UR6, !UP1 ;  /* 0x0000000625068287 */ /* 0x000fe8000c800000 */
[----:B------:R-:W-:Y:S02]  /*5e10*/  @!UP0 UIADD3 UR4, UPT, UPT, -UR7, UR6, URZ ;  /* 0x0000000607048290 */ /* 0x000fe4000fffe1ff */
[----:B------:R-:W-:Y:S02]  /*5e20*/  @!UP0 UIADD3 UR6, UPT, UPT, UR7, -UR6, URZ ;  /* 0x8000000607068290 */ /* 0x000fe4000fffe0ff */
[----:B------:R-:W-:Y:S02]  /*5e30*/  @!UP0 UIMAD UR38, UR4, UR5, UR38 ;  /* 0x00000005042682a4 */ /* 0x000fe4000f8e0226 */
[----:B------:R-:W-:Y:S01]  /*5e40*/  @!UP0 UIMAD UR37, UR6, UR14, UR37 ;  /* 0x0000000e062582a4 */ /* 0x000fe2000f8e0225 */
[----:B------:R-:W-:Y:S11]  /*5e50*/  @!P0 BRA `(.L_x_97) ;  /* 0x00000000007c8947 */ /* 0x000ff60003800000 */
[----:B------:R-:W2:Y:S01]  /*5e60*/  LDCU.64 UR8, c[0x4][0x80] ;  /* 0x01001000ff0877ac */ /* 0x000ea20008000a00 */
[----:B------:R-:W-:Y:S01]  /*5e70*/  MOV R2, 0x0 ;  /* 0x0000000000027802 */ /* 0x000fe20000000f00 */
[----:B------:R-:W-:Y:S02]  /*5e80*/  HFMA2 R12, -RZ, RZ, 0, 5.9604644775390625e-08 ;  /* 0x00000001ff0c7431 */ /* 0x000fe400000001ff */
[----:B------:R-:W-:Y:S01]  /*5e90*/  IMAD.MOV.U32 R8, RZ, RZ, 0x70 ;  /* 0x00000070ff087424 */ /* 0x000fe200078e00ff */
[----:B------:R3:W4:Y:S01]  /*5ea0*/  LDC.64 R14, c[0x4][R2] ;  /* 0x01000000020e7b82 */ /* 0x0007220000000a00 */
[----:B------:R-:W1:Y:S01]  /*5eb0*/  LDCU.64 UR6, c[0x4][0x88] ;  /* 0x01001100ff0677ac */ /* 0x000e620008000a00 */
[----:B------:R-:W-:Y:S01]  /*5ec0*/  IMAD.MOV.U32 R13, RZ, RZ, RZ ;  /* 0x000000ffff0d7224 */ /* 0x000fe200078e00ff */
[----:B------:R-:W1:Y:S01]  /*5ed0*/  LDCU.64 UR4, c[0x4][0x8] ;  /* 0x01000100ff0477ac */ /* 0x000e620008000a00 */
[----:B--2---:R-:W-:Y:S01]  /*5ee0*/  MOV R5, UR9 ;  /* 0x0000000900057c02 */ /* 0x004fe20008000f00 */
[----:B------:R-:W-:Y:S01]  /*5ef0*/  IMAD.U32 R4, RZ, RZ, UR8 ;  /* 0x00000008ff047e24 */ /* 0x000fe2000f8e00ff */
[----:B-1----:R-:W-:Y:S01]  /*5f00*/  MOV R7, UR7 ;  /* 0x0000000700077c02 */ /* 0x002fe20008000f00 */
[----:B------:R-:W-:Y:S01]  /*5f10*/  IMAD.U32 R6, RZ, RZ, UR6 ;  /* 0x00000006ff067e24 */ /* 0x000fe2000f8e00ff */
[----:B------:R-:W-:Y:S01]  /*5f20*/  MOV R11, UR5 ;  /* 0x00000005000b7c02 */ /* 0x000fe20008000f00 */
[----:B------:R-:W-:Y:S02]  /*5f30*/  IMAD.U32 R10, RZ, RZ, UR4 ;  /* 0x00000004ff0a7e24 */ /* 0x000fe4000f8e00ff */
[----:B------:R-:W-:Y:S07]  /*5f40*/  LEPC R20, `(.L_x_98) ;  /* 0x000000001014794e */ /* 0x000fee0000000000 */
[----:B---345:R-:W-:Y:S05]  /*5f50*/  CALL.ABS.NOINC R14 ;  /* 0x000000000e007343 */ /* 0x038fea0003c00000 */
.L_x_98:
[----:B------:R-:W1:Y:S01]  /*5f60*/  LDCU.64 UR8, c[0x4][0x80] ;  /* 0x01001000ff0877ac */ /* 0x000e620008000a00 */
[----:B------:R-:W2:Y:S01]  /*5f70*/  LDC.64 R2, c[0x4][R2] ;  /* 0x0100000002027b82 */ /* 0x000ea20000000a00 */
[----:B------:R-:W-:Y:S02]  /*5f80*/  HFMA2 R12, -RZ, RZ, 0, 5.9604644775390625e-08 ;  /* 0x00000001ff0c7431 */ /* 0x000fe400000001ff */
[----:B------:R-:W-:Y:S02]  /*5f90*/  IMAD.MOV.U32 R8, RZ, RZ, 0x70 ;  /* 0x00000070ff087424 */ /* 0x000fe400078e00ff */
[----:B------:R-:W-:Y:S01]  /*5fa0*/  IMAD.MOV.U32 R13, RZ, RZ, RZ ;  /* 0x000000ffff0d7224 */ /* 0x000fe200078e00ff */
[----:B------:R-:W3:Y:S01]  /*5fb0*/  LDCU.64 UR6, c[0x4][0x88] ;  /* 0x01001100ff0677ac */ /* 0x000ee20008000a00 */
[----:B------:R-:W4:Y:S01]  /*5fc0*/  LDCU.64 UR4, c[0x4][0x8] ;  /* 0x01000100ff0477ac */ /* 0x000f220008000a00 */
[----:B-1----:R-:W-:Y:S02]  /*5fd0*/  MOV R4, UR8 ;  /* 0x0000000800047c02 */ /* 0x002fe40008000f00 */
[----:B------:R-:W-:Y:S02]  /*5fe0*/  MOV R5, UR9 ;  /* 0x0000000900057c02 */ /* 0x000fe40008000f00 */
[----:B---3--:R-:W-:Y:S01]  /*5ff0*/  MOV R7, UR7 ;  /* 0x0000000700077c02 */ /* 0x008fe20008000f00 */
[----:B------:R-:W-:Y:S01]  /*6000*/  IMAD.U32 R6, RZ, RZ, UR6 ;  /* 0x00000006ff067e24 */ /* 0x000fe2000f8e00ff */
[----:B----4-:R-:W-:Y:S01]  /*6010*/  MOV R11, UR5 ;  /* 0x00000005000b7c02 */ /* 0x010fe20008000f00 */
[----:B------:R-:W-:Y:S02]  /*6020*/  IMAD.U32 R10, RZ, RZ, UR4 ;  /* 0x00000004ff0a7e24 */ /* 0x000fe4000f8e00ff */
[----:B------:R-:W-:Y:S07]  /*6030*/  LEPC R20, `(.L_x_97) ;  /* 0x000000001014794e */ /* 0x000fee0000000000 */
[----:B--2---:R-:W-:Y:S05]  /*6040*/  CALL.ABS.NOINC R2 ;  /* 0x0000000002007343 */ /* 0x004fea0003c00000 */
.L_x_97:
[----:B------:R-:W-:Y:S05]  /*6050*/  BSYNC.RECONVERGENT B6 ;  /* 0x0000000000067941 */ /* 0x000fea0003800200 */
.L_x_96:
[----:B------:R-:W-:Y:S02]  /*6060*/  R2UR UR6, R48 ;  /* 0x00000000300672ca */ /* 0x000fe400000e0000 */
[----:B------:R-:W-:Y:S02]  /*6070*/  R2UR UR5, R58 ;  /* 0x000000003a0572ca */ /* 0x000fe400000e0000 */
[----:B------:R-:W-:Y:S02]  /*6080*/  R2UR UR4, R57 ;  /* 0x00000000390472ca */ /* 0x000fe400000e0000 */
[----:B------:R-:W-:Y:S02]  /*6090*/  ISETP.NE.U32.AND P4, PT, R42, RZ, PT ;  /* 0x000000ff2a00720c */ /* 0x000fe40003f85070 */
[----:B------:R-:W-:Y:S02]  /*60a0*/  ISETP.NE.U32.AND P2, PT, RZ, UR54, PT ;  /* 0x00000036ff007c0c */ /* 0x000fe4000bf45070 */
[----:B------:R-:W-:Y:S02]  /*60b0*/  ISETP.NE.AND.EX P4, PT, R43, RZ, PT, P4 ;  /* 0x000000ff2b00720c */ /* 0x000fe40003f85340 */
[----:B------:R-:W-:Y:S01]  /*60c0*/  ISETP.NE.AND.EX P2, PT, RZ, UR55, PT, P2 ;  /* 0x00000037ff007c0c */ /* 0x000fe2000bf45320 */
[----:B------:R-:W-:Y:S02]  /*60d0*/  UISETP.NE.AND UP2, UPT, UR6, URZ, UPT ;  /* 0x000000ff0600728c */ /* 0x000fe4000bf45270 */
[----:B------:R-:W-:Y:S04]  /*60e0*/  UISETP.NE.U32.AND UP0, UPT, UR5, URZ, UPT ;  /* 0x000000ff0500728c */ /* 0x000fe8000bf05070 */
[----:B------:R-:W-:Y:S01]  /*60f0*/  UISETP.NE.AND.EX UP1, UPT, UR4, URZ, UPT, UP0 ;  /* 0x000000ff0400728c */ /* 0x000fe2000bf25300 */
[----:B------:R-:W-:Y:S01]  /*6100*/  PLOP3.LUT P1, PT, PT, PT, UP2, 0x80, 0x8 ;  /* 0x000000000008781c */ /* 0x000fe20003f2f028 */
[----:B------:R-:W-:Y:S03]  /*6110*/  UPLOP3.LUT UP0, UPT, UPT, UPT, UPT, 0x40, 0x4 ;  /* 0x000000000004789c */ /* 0x000fe60003f0e870 */
[----:B------:R-:W-:Y:S06]  /*6120*/  @UP2 UPLOP3.LUT UP0, UPT, UPT, UPT, UP1, 0x80, 0x8 ;  /* 0x000000000008289c */ /* 0x000fec0003f0f010 */
[----:B------:R-:W-:Y:S01]  /*6130*/  PLOP3.LUT P0, PT, PT, PT, UP0, 0x80, 0x8 ;  /* 0x000000000008781c */ /* 0x000fe20003f0f008 */
[----:B------:R-:W-:Y:S01]  /*6140*/  @!UPT UIADD3 URZ, UPT, UPT, URZ, URZ, URZ ;  /* 0x000000fffffff290 */ /* 0x000fe2000fffe0ff */
[----:B------:R-:W-:Y:S11]  /*6150*/  BRA.U !UP1, `(.L_x_99) ;  /* 0x0000000109407547 */ /* 0x000ff6000b800000 */
[----:B------:R-:W-:Y:S01]  /*6160*/  UISETP.NE.U32.AND UP0, UPT, UR54, URZ, UPT ;  /* 0x000000ff3600728c */ /* 0x000fe2000bf05070 */
[----:B------:R-:W-:Y:S01]  /*6170*/  R2UR UR6, R58 ;  /* 0x000000003a0672ca */ /* 0x000fe200000e0000 */
[----:B------:R-:W2:Y:S01]  /*6180*/  LDCU.64 UR8, c[0x0][0x358] ;  /* 0x00006b00ff0877ac */ /* 0x000ea20008000a00 */
[----:B------:R-:W-:Y:S02]  /*6190*/  HFMA2 R45, -RZ, RZ, 0, 5.9604644775390625e-08 ;  /* 0x00000001ff2d7431 */ /* 0x000fe400000001ff */
[----:B-1----:R-:W-:Y:S01]  /*61a0*/  IMAD.MOV.U32 R0, RZ, RZ, 0x1 ;  /* 0x00000001ff007424 */ /* 0x002fe200078e00ff */
[----:B------:R-:W-:Y:S06]  /*61b0*/  UISETP.NE.AND.EX UP0, UPT, UR55, URZ, UPT, UP0 ;  /* 0x000000ff3700728c */ /* 0x000fec000bf05300 */
[----:B------:R-:W-:Y:S05]  /*61c0*/  PLOP3.LUT P3, PT, PT, PT, UP0, 0x80, 0x8 ;  /* 0x000000000008781c */ /* 0x000fea0003f6f008 */
[----:B------:R-:W1:Y:S01]  /*61d0*/  @UP0 LDCU.64 UR4, c[0x0][0x888] ;  /* 0x00011100ff0407ac */ /* 0x000e620008000a00 */
[----:B------:R-:W-:Y:S07]  /*61e0*/  @UP0 UIMAD UR6, UR36, UR6, URZ ;  /* 0x00000006240602a4 */ /* 0x000fee000f8e02ff */
[----:B------:R-:W-:Y:S01]  /*61f0*/  @!P3 PRMT R45, R0, 0x7610, R45 ;  /* 0x00007610002db816 */ /* 0x000fe2000000002d */
[----:B-1----:R-:W-:Y:S06]  /*6200*/  @UP0 UIMAD.WIDE UR4, UR6, 0x4, UR4 ;  /* 0x00000004060408a5 */ /* 0x002fec000f8e0204 */
[----:B------:R-:W-:Y:S02]  /*6210*/  IMAD.U32 R2, RZ, RZ, UR4 ;  /* 0x00000004ff027e24 */ /* 0x000fe4000f8e00ff */
[----:B------:R-:W-:Y:S03]  /*6220*/  IMAD.U32 R3, RZ, RZ, UR5 ;  /* 0x00000005ff037e24 */ /* 0x000fe6000f8e00ff */
[----:B------:R-:W1:Y:S02]  /*6230*/  @!UP0 LDCU UR4, c[0x0][0x880] ;  /* 0x00011000ff0487ac */ /* 0x000e640008000800 */
[----:B--2--5:R2:W5:Y:S02]  /*6240*/  @P3 LDG.E R27, desc[UR8][R2.64] ;  /* 0x00000008021b3981 */ /* 0x024564000c1e1900 */
[----:B-12---:R-:W-:Y:S02]  /*6250*/  @!P3 MOV R27, UR4 ;  /* 0x00000004001bbc02 */ /* 0x006fe40008000f00 */
.L_x_99:
[----:B------:R-:W-:Y:S05]  /*6260*/  @!P4 BRA `(.L_x_100) ;  /* 0x000000000024c947 */ /* 0x000fea0003800000 */
[----:B------:R-:W-:Y:S01]  /*6270*/  ISETP.NE.U32.AND P3, PT, R40, RZ, PT ;  /* 0x000000ff2800720c */ /* 0x000fe20003f65070 */
[----:B------:R-:W2:Y:S03]  /*6280*/  LDCU.64 UR4, c[0x0][0x358] ;  /* 0x00006b00ff0477ac */ /* 0x000ea60008000a00 */
[----:B------:R-:W-:Y:S11]  /*6290*/  ISETP.NE.AND.EX P3, PT, R41, RZ, PT, P3 ;  /* 0x000000ff2900720c */ /* 0x000ff60003f65330 */
[----:B------:R-:W-:Y:S02]  /*62a0*/  @!UPT UIADD3 URZ, UPT, UPT, URZ, URZ, URZ ;  /* 0x000000fffffff290 */ /* 0x000fe4000fffe0ff */
[----:B------:R-:W3:Y:S01]  /*62b0*/  @P3 LDC.64 R2, c[0x0][0x8a8] ;  /* 0x00022a00ff023b82 */ /* 0x000ee20000000a00 */
[----:B-1----:R-:W-:Y:S04]  /*62c0*/  @P3 IMAD R0, R42, UR36, RZ ;  /* 0x000000242a003c24 */ /* 0x002fe8000f8e02ff */
[----:B---3--:R-:W-:Y:S05]  /*62d0*/  @P3 IMAD.WIDE R2, R0, 0x4, R2 ;  /* 0x0000000400023825 */ /* 0x008fea00078e0202 */
[----:B--2--5:R2:W5:Y:S02]  /*62e0*/  @P3 LDG.E R24, desc[UR4][R2.64] ;  /* 0x0000000402183981 */ /* 0x024564000c1e1900 */
[----:B--2---:R-:W3:Y:S02]  /*62f0*/  @!P3 LDC R24, c[0x0][0x8a0] ;  /* 0x00022800ff18bb82 */ /* 0x004ee40000000800 */
.L_x_100:
[----:B-----5:R-:W-:Y:S01]  /*6300*/  FSETP.NEU.AND P3, PT, R27, RZ, PT ;  /* 0x000000ff1b00720b */ /* 0x020fe20003f6d000 */
[----:B------:R-:W-:Y:S01]  /*6310*/  IMAD.SHL.U32 R63, R44, 0x2, RZ ;  /* 0x000000022c3f7824 */ /* 0x000fe200078e00ff */
[----:B------:R-:W-:Y:S01]  /*6320*/  SEL R4, RZ, 0xffffffff, P2 ;  /* 0xffffffffff047807 */ /* 0x000fe20001000000 */
[----:B------:R-:W-:Y:S01]  /*6330*/  BSSY B1, `(.L_x_101) ;  /* 0x0000036000017945 */ /* 0x000fe20003800000 */
[----:B------:R-:W-:Y:S01]  /*6340*/  @P1 LOP3.LUT P2, RZ, R45, 0xff, RZ, 0xc0, !PT ;  /* 0x000000ff2dff1812 */ /* 0x000fe2000784c0ff */
[----:B------:R-:W-:Y:S01]  /*6350*/  VIADD R61, R63, UR44 ;  /* 0x0000002c3f3d7c36 */ /* 0x000fe20008000000 */
[----:B-1----:R-:W-:Y:S01]  /*6360*/  @P1 SEL R0, RZ, 0xffffffff, P3 ;  /* 0xffffffffff001807 */ /* 0x002fe20001800000 */
[----:B------:R-:W-:Y:S01]  /*6370*/  IMAD.MOV.U32 R64, RZ, RZ, 0x1 ;  /* 0x00000001ff407424 */ /* 0x000fe200078e00ff */
[----:B------:R-:W-:Y:S01]  /*6380*/  LOP3.LUT R54, R54, 0x1, RZ, 0x3c, !PT ;  /* 0x0000000136367812 */ /* 0x000fe200078e3cff */
[----:B------:R-:W-:Y:S01]  /*6390*/  IMAD.MOV.U32 R62, RZ, RZ, RZ ;  /* 0x000000ffff3e7224 */ /* 0x000fe200078e00ff */
[----:B------:R-:W-:Y:S02]  /*63a0*/  @P0 SEL R0, R4, R0, !P2 ;  /* 0x0000000004000207 */ /* 0x000fe40005000000 */
[----:B------:R-:W-:Y:S02]  /*63b0*/  CS2R R38, SRZ ;  /* 0x0000000000267805 */ /* 0x000fe4000001ff00 */
[----:B------:R-:W-:Y:S02]  /*63c0*/  LEA R26, R22, UR44, 0x3 ;  /* 0x0000002c161a7c11 */ /* 0x000fe4000f8e18ff */
[----:B------:R-:W-:Y:S02]  /*63d0*/  CS2R R36, SRZ ;  /* 0x0000000000247805 */ /* 0x000fe4000001ff00 */
[----:B------:R-:W-:Y:S02]  /*63e0*/  @P1 LOP3.LUT R0, R0, 0x1, RZ, 0xc0, !PT ;  /* 0x0000000100001812 */ /* 0x000fe400078ec0ff */
[----:B------:R-:W-:Y:S02]  /*63f0*/  CS2R R30, SRZ ;  /* 0x00000000001e7805 */ /* 0x000fe4000001ff00 */
[----:B------:R-:W-:Y:S02]  /*6400*/  SHF.L.U32 R2, R53, 0x1f, RZ ;  /* 0x0000001f35027819 */ /* 0x000fe400000006ff */
[----:B------:R-:W-:Y:S02]  /*6410*/  CS2R R28, SRZ ;  /* 0x00000000001c7805 */ /* 0x000fe4000001ff00 */
[----:B------:R-:W-:Y:S01]  /*6420*/  ISETP.NE.U32.OR P5, PT, R0, 0x1, !P1 ;  /* 0x000000010000780c */ /* 0x000fe20004fa5470 */
[----:B------:R-:W-:Y:S01]  /*6430*/  IMAD.IADD R60, R55, 0x1, R61 ;  /* 0x00000001373c7824 */ /* 0x000fe200078e023d */
[----:B------:R-:W-:Y:S02]  /*6440*/  PLOP3.LUT P2, PT, PT, PT, UP1, 0x80, 0x8 ;  /* 0x000000000008781c */ /* 0x000fe40003f4f018 */
[----:B------:R-:W-:Y:S02]  /*6450*/  LEA.HI R25, R22, R22, RZ, 0x1 ;  /* 0x0000001616197211 */ /* 0x000fe400078f08ff */
[----:B------:R-:W-:Y:S02]  /*6460*/  LOP3.LUT P4, R50, R45, 0xff, RZ, 0xc0, !PT ;  /* 0x000000ff2d327812 */ /* 0x000fe4000788c0ff */
[----:B------:R-:W-:Y:S02]  /*6470*/  SEL R3, RZ, 0xffffffff, P3 ;  /* 0xffffffffff037807 */ /* 0x000fe40001800000 */
[----:B------:R-:W-:Y:S03]  /*6480*/  P2R R59, PR, RZ, 0x20 ;  /* 0x00000020ff3b7803 */ /* 0x000fe60000000000 */
[----:B------:R-:W-:Y:S02]  /*6490*/  @P5 SHF.L.U32 R0, R54, 0x1f, RZ ;  /* 0x0000001f36005819 */ /* 0x000fe400000006ff */
[----:B------:R-:W-:Y:S02]  /*64a0*/  @P2 SEL R3, R4, R3, !P4 ;  /* 0x0000000304032207 */ /* 0x000fe40006000000 */
[----:B------:R1:W2:Y:S02]  /*64b0*/  @P5 SYNCS.PHASECHK.TRANS64.TRYWAIT P1, [UR44+0x40], R0 ;  /* 0x00004000ff0055a7 */ /* 0x0002a4000802112c */
[----:B------:R-:W-:Y:S04]  /*64c0*/  LOP3.LUT R3, R3, 0x1, RZ, 0xc0, !PT ;  /* 0x0000000103037812 */ /* 0x000fe800078ec0ff */
[----:B------:R-:W-:Y:S04]  /*64d0*/  ISETP.NE.U32.AND P2, PT, R3, 0x1, PT ;  /* 0x000000010300780c */ /* 0x000fe80003f45070 */
[----:B------:R-:W-:Y:S01]  /*64e0*/  P2R R65, PR, RZ, 0x4 ;  /* 0x00000004ff417803 */ /* 0x000fe20000000000 */
[----:B------:R4:W3:Y:S01]  /*64f0*/  SYNCS.PHASECHK.TRANS64.TRYWAIT P0, [R26+URZ+0xb0], R2 ;  /* 0x0000b0021a0075a7 */ /* 0x0008e200080011ff */
[C---:B-1----:R-:W-:Y:S01]  /*6500*/  IMAD.SHL.U32 R0, R25.reuse, 0x40, RZ ;  /* 0x0000004019007824 */ /* 0x042fe200078e00ff */
[----:B------:R-:W-:Y:S04]  /*6510*/  LOP3.LUT R25, R25, 0xffe, RZ, 0xc0, !PT ;  /* 0x00000ffe19197812 */ /* 0x000fe800078ec0ff */
[----:B------:R-:W-:Y:S01]  /*6520*/  LOP3.LUT R0, R0, 0xffffff80, RZ, 0xc0, !PT ;  /* 0xffffff8000007812 */ /* 0x000fe200078ec0ff */
[----:B------:R-:W-:Y:S04]  /*6530*/  IMAD.IADD R25, R22, 0x1, -R25 ;  /* 0x0000000116197824 */ /* 0x000fe800078e0a19 */
[----:B------:R-:W-:Y:S04]  /*6540*/  IMAD.IADD R0, R23, 0x1, R0 ;  /* 0x0000000117007824 */ /* 0x000fe800078e0200 */
[----:B------:R-:W-:Y:S01]  /*6550*/  IMAD R25, R25, 0x100000, R0 ;  /* 0x0010000019197824 */ /* 0x000fe200078e0200 */
[----:B--2---:R-:W-:Y:S01]  /*6560*/  @P5 SEL R64, RZ, 0x1, !P1 ;  /* 0x00000001ff405807 */ /* 0x004fe20004800000 */
[----:B----4-:R-:W-:Y:S06]  /*6570*/  @!P5 BRA `(.L_x_102) ;  /* 0x000000000044d947 */ /* 0x010fec0003800000 */
[----:B------:R-:W-:Y:S01]  /*6580*/  IMAD.MOV.U32 R38, RZ, RZ, RZ ;  /* 0x000000ffff267224 */ /* 0x000fe200078e00ff */
[----:B------:R-:W-:Y:S01]  /*6590*/  ISETP.NE.AND P1, PT, R64, RZ, PT ;  /* 0x000000ff4000720c */ /* 0x000fe20003f25270 */
[----:B------:R-:W-:Y:S01]  /*65a0*/  BSSY B0, `(.L_x_103) ;  /* 0x0000008000007945 */ /* 0x000fe20003800000 */
[----:B------:R-:W-:Y:S02]  /*65b0*/  CS2R R30, SRZ ;  /* 0x00000000001e7805 */ /* 0x000fe4000001ff00 */
[----:B------:R-:W-:Y:S02]  /*65c0*/  CS2R R28, SRZ ;  /* 0x00000000001c7805 */ /* 0x000fe4000001ff00 */
[----:B------:R-:W-:Y:S07]  /*65d0*/  CS2R R36, SRZ ;  /* 0x0000000000247805 */ /* 0x000fee000001ff00 */
[----:B------:R-:W-:Y:S05]  /*65e0*/  @P1 BRA `(.L_x_104) ;  /* 0x00000000000c1947 */ /* 0x000fea0003800000 */
[----:B------:R-:W-:Y:S04]  /*65f0*/  SHF.L.U32 R3, R54, 0x1f, RZ ;  /* 0x0000001f36037819 */ /* 0x000fe800000006ff */
[----:B------:R-:W1:Y:S02]  /*6600*/  SYNCS.PHASECHK.TRANS64.TRYWAIT P1, [UR44+0x40], R3 ;  /* 0x00004003ff0075a7 */ /* 0x000e64000802112c */
[----:B-1----:R-:W-:Y:S05]  /*6610*/  @!P1 BRA `(.L_x_105) ;  /* 0x0000002c00b09947 */ /* 0x002fea0003800000 */
.L_x_104:
[----:B------:R-:W-:Y:S05]  /*6620*/  BSYNC B0 ;  /* 0x0000000000007941 */ /* 0x000fea0003800000 */
.L_x_103:
[----:B------:R-:W-:Y:S01]  /*6630*/  ISETP.NE.AND P1, PT, R65, RZ, PT ;  /* 0x000000ff4100720c */ /* 0x000fe20003f25270 */
[----:B------:R-:W-:Y:S11]  /*6640*/  HFMA2 R62, -RZ, RZ, 0, 5.9604644775390625e-08 ;  /* 0x00000001ff3e7431 */ /* 0x000ff600000001ff */
[----:B------:R-:W-:Y:S01]  /*6650*/  @!UPT UIADD3 URZ, UPT, UPT, URZ, URZ, URZ ;  /* 0x000000fffffff290 */ /* 0x000fe2000fffe0ff */
[----:B------:R-:W-:Y:S05]  /*6660*/  @P1 WARPSYNC.ALL ;  /* 0x0000000000001948 */ /* 0x000fea0003800000 */
[----:B------:R2:W4:Y:S04]  /*6670*/  @P1 LDSM.16.M88.4 R28, [R63+UR44+0x200] ;  /* 0x0002002c3f1c183b */ /* 0x0005280008000200 */
[----:B------:R2:W1:Y:S02]  /*6680*/  @P1 LDSM.16.M88.4 R36, [R60+0x200] ;  /* 0x000200003c24183b */ /* 0x0004640000000200 */
.L_x_102:
[----:B------:R-:W-:Y:S05]  /*6690*/  BSYNC B1 ;  /* 0x0000000000017941 */ /* 0x000fea0003800000 */
.L_x_101:
[----:B-1----:R-:W-:Y:S04]  /*66a0*/  SHF.R.U32.HI R0, RZ, 0x15, R25 ;  /* 0x00000015ff007819 */ /* 0x002fe80000011619 */
[----:B------:R-:W-:Y:S01]  /*66b0*/  LOP3.LUT P1, RZ, R0, 0x3, R46, 0x48, !PT ;  /* 0x0000000300ff7812 */ /* 0x000fe2000782482e */
[----:B------:R-:W-:Y:S01]  /*66c0*/  @!UPT UIADD3 URZ, UPT, UPT, URZ, URZ, URZ ;  /* 0x000000fffffff290 */ /* 0x000fe2000fffe0ff */
[----:B---3--:R-:W-:Y:S11]  /*66d0*/  @P0 BRA `(.L_x_106) ;  /* 0x0000000000080947 */ /* 0x008ff60003800000 */
[----:B------:R-:W1:Y:S02]  /*66e0*/  SYNCS.PHASECHK.TRANS64.TRYWAIT P0, [R26+URZ+0xb0], R2 ;  /* 0x0000b0021a0075a7 */ /* 0x000e6400080011ff */
[----:B-1----:R-:W-:Y:S05]  /*66f0*/  @!P0 BRA `(.L_x_107) ;  /* 0x0000002c00908947 */ /* 0x002fea0003800000 */
.L_x_106:
[----:B------:R-:W-:Y:S05]  /*6700*/  @!P1 BRA `(.L_x_108) ;  /* 0x0000000000409947 */ /* 0x000fea0003800000 */
[----:B------:R-:W3:Y:S01]  /*6710*/  LDCU.64 UR8, c[0x4][0x70] ;  /* 0x01000e00ff0877ac */ /* 0x000ee20008000a00 */
[----:B------:R-:W-:Y:S01]  /*6720*/  MOV R3, 0x0 ;  /* 0x0000000000037802 */ /* 0x000fe20000000f00 */
[----:B------:R-:W-:Y:S02]  /*6730*/  HFMA2 R12, -RZ, RZ, 0, 5.9604644775390625e-08 ;  /* 0x00000001ff0c7431 */ /* 0x000fe400000001ff */
[----:B------:R-:W-:Y:S02]  /*6740*/  IMAD.MOV.U32 R8, RZ, RZ, 0x192 ;  /* 0x00000192ff087424 */ /* 0x000fe400078e00ff */
[----:B------:R-:W-:Y:S01]  /*6750*/  IMAD.MOV.U32 R13, RZ, RZ, RZ ;  /* 0x000000ffff0d7224 */ /* 0x000fe200078e00ff */
[----:B------:R-:W5:Y:S01]  /*6760*/  LDCU.64 UR6, c[0x4][0x78] ;  /* 0x01000f00ff0677ac */ /* 0x000f620008000a00 */
[----:B-1----:R-:W1:Y:S01]  /*6770*/  LDC.64 R2, c[0x4][R3] ;  /* 0x0100000003027b82 */ /* 0x002e620000000a00 */
[----:B------:R-:W2:Y:S01]  /*6780*/  LDCU.64 UR4, c[0x4][0x10] ;  /* 0x01000200ff0477ac */ /* 0x000ea20008000a00 */
[----:B---3--:R-:W-:Y:S01]  /*6790*/  MOV R5, UR9 ;  /* 0x0000000900057c02 */ /* 0x008fe20008000f00 */
[----:B------:R-:W-:Y:S01]  /*67a0*/  IMAD.U32 R4, RZ, RZ, UR8 ;  /* 0x00000008ff047e24 */ /* 0x000fe2000f8e00ff */
[----:B-----5:R-:W-:Y:S01]  /*67b0*/  MOV R7, UR7 ;  /* 0x0000000700077c02 */ /* 0x020fe20008000f00 */
[----:B------:R-:W-:Y:S01]  /*67c0*/  IMAD.U32 R6, RZ, RZ, UR6 ;  /* 0x00000006ff067e24 */ /* 0x000fe2000f8e00ff */
[----:B--2---:R-:W-:Y:S01]  /*67d0*/  MOV R11, UR5 ;  /* 0x00000005000b7c02 */ /* 0x004fe20008000f00 */
[----:B------:R-:W-:Y:S02]  /*67e0*/  IMAD.U32 R10, RZ, RZ, UR4 ;  /* 0x00000004ff0a7e24 */ /* 0x000fe4000f8e00ff */
[----:B------:R-:W-:Y:S07]  /*67f0*/  LEPC R20, `(.L_x_108) ;  /* 0x000000001014794e */ /* 0x000fee0000000000 */
[----:B-1--4-:R-:W-:Y:S05]  /*6800*/  CALL.ABS.NOINC R2 ;  /* 0x0000000002007343 */ /* 0x012fea0003c00000 */
.L_x_108:
[----:B------:R-:W-:Y:S05]  /*6810*/  WARPSYNC.ALL ;  /* 0x0000000000007948 */ /* 0x000fea0003800000 */
[----:B------:R-:W-:Y:S01]  /*6820*/  R2UR UR4, R25 ;  /* 0x00000000190472ca */ /* 0x000fe200000e0000 */
[--C-:B----4-:R-:W-:Y:S01]  /*6830*/  HADD2.F32 R3, -RZ, R28.reuse.H0_H0 ;  /* 0x2000001cff037230 */ /* 0x110fe20000004100 */
[----:B------:R-:W-:Y:S01]  /*6840*/  ISETP.NE.AND P0, PT, R56, RZ, PT ;  /* 0x000000ff3800720c */ /* 0x000fe20003f05270 */
[--C-:B------:R-:W-:Y:S01]  /*6850*/  HADD2.F32 R20, -RZ, R29.reuse.H0_H0 ;  /* 0x2000001dff147230 */ /* 0x100fe20000004100 */
[----:B------:R-:W-:Y:S01]  /*6860*/  BSSY.RECONVERGENT B0, `(.L_x_109) ;  /* 0x000004c000007945 */ /* 0x000fe20003800200 */
[----:B------:R-:W-:Y:S08]  /*6870*/  HADD2.F32 R21, -RZ, R29.H1_H1 ;  /* 0x3000001dff157230 */ /* 0x000ff00000004100 */
[----:B------:R-:W3:Y:S02]  /*6880*/  LDTM.16dp256bit.x4 R4, tmem[UR4] ;  /* 0x00000004000479ee */ /* 0x000ee40008120000 */
[C---:B---3--:R-:W-:Y:S01]  /*6890*/  FMUL R0, R24.reuse, R4 ;  /* 0x0000000418007220 */ /* 0x048fe20000400000 */
[----:B------:R-:W-:Y:S02]  /*68a0*/  HADD2.F32 R4, -RZ, R28.H1_H1 ;  /* 0x3000001cff047230 */ /* 0x000fe40000004100 */
[C---:B-1----:R-:W-:Y:S01]  /*68b0*/  FMUL R2, R24.reuse, R5 ;  /* 0x0000000518027220 */ /* 0x042fe20000400000 */
[C---:B------:R-:W-:Y:S01]  /*68c0*/  FMUL R7, R24.reuse, R7 ;  /* 0x0000000718077220 */ /* 0x040fe20000400000 */
[C---:B------:R-:W-:Y:S01]  /*68d0*/  FFMA R0, R27.reuse, R3, R0 ;  /* 0x000000031b007223 */ /* 0x040fe20000000000 */
[C---:B------:R-:W-:Y:S01]  /*68e0*/  FMUL R3, R24.reuse, R6 ;  /* 0x0000000618037220 */ /* 0x040fe20000400000 */
[C---:B------:R-:W-:Y:S01]  /*68f0*/  FFMA R2, R27.reuse, R4, R2 ;  /* 0x000000041b027223 */ /* 0x040fe20000000002 */
[C---:B------:R-:W-:Y:S01]  /*6900*/  FMUL R4, R24.reuse, R8 ;  /* 0x0000000818047220 */ /* 0x040fe20000400000 */
[C---:B------:R-:W-:Y:S01]  /*6910*/  FMUL R8, R24.reuse, R12 ;  /* 0x0000000c18087220 */ /* 0x040fe20000400000 */
[C---:B------:R-:W-:Y:S01]  /*6920*/  FFMA R3, R27.reuse, R20, R3 ;  /* 0x000000141b037223 */ /* 0x040fe20000000003 */
[----:B------:R-:W-:Y:S01]  /*6930*/  FMUL R12, R24, R16 ;  /* 0x00000010180c7220 */ /* 0x000fe20000400000 */
[--C-:B------:R-:W-:Y:S01]  /*6940*/  HADD2.F32 R16, -RZ, R30.reuse.H0_H0 ;  /* 0x2000001eff107230 */ /* 0x100fe20000004100 */
[----:B------:R-:W-:Y:S01]  /*6950*/  F2FP.F16.F32.PACK_AB R32, R2, R0 ;  /* 0x000000000220723e */ /* 0x000fe200000000ff */
[----:B------:R-:W-:Y:S02]  /*6960*/  HADD2.F32 R0, -RZ, R30.H1_H1 ;  /* 0x3000001eff007230 */ /* 0x000fe40000004100 */
[C---:B------:R-:W-:Y:S01]  /*6970*/  FFMA R7, R27.reuse, R21, R7 ;  /* 0x000000151b077223 */ /* 0x040fe20000000007 */
[C---:B------:R-:W-:Y:S01]  /*6980*/  FMUL R5, R24.reuse, R9 ;  /* 0x0000000918057220 */ /* 0x040fe20000400000 */
[--C-:B------:R-:W-:Y:S02]  /*6990*/  HADD2.F32 R2, -RZ, R31.reuse.H0_H0 ;  /* 0x2000001fff027230 */ /* 0x100fe40000004100 */
[C---:B------:R-:W-:Y:S01]  /*69a0*/  FFMA R4, R27.reuse, R16, R4 ;  /* 0x000000101b047223 */ /* 0x040fe20000000004 */
[C---:B------:R-:W-:Y:S01]  /*69b0*/  FMUL R6, R24.reuse, R10 ;  /* 0x0000000a18067220 */ /* 0x040fe20000400000 */
[C---:B------:R-:W-:Y:S01]  /*69c0*/  FFMA R5, R27.reuse, R0, R5 ;  /* 0x000000001b057223 */ /* 0x040fe20000000005 */
[----:B------:R-:W-:Y:S02]  /*69d0*/  HADD2.F32 R16, -RZ, R31.H1_H1 ;  /* 0x3000001fff107230 */ /* 0x000fe40000004100 */
[C---:B------:R-:W-:Y:S01]  /*69e0*/  FMUL R11, R24.reuse, R11 ;  /* 0x0000000b180b7220 */ /* 0x040fe20000400000 */
[----:B------:R-:W-:Y:S01]  /*69f0*/  FFMA R6, R27, R2, R6 ;  /* 0x000000021b067223 */ /* 0x000fe20000000006 */
[--C-:B------:R-:W-:Y:S01]  /*6a00*/  HADD2.F32 R0, -RZ, R36.reuse.H0_H0 ;  /* 0x20000024ff007230 */ /* 0x100fe20000004100 */
[----:B------:R-:W-:Y:S01]  /*6a10*/  F2FP.F16.F32.PACK_AB R33, R7, R3 ;  /* 0x000000030721723e */ /* 0x000fe200000000ff */
[----:B------:R-:W-:Y:S02]  /*6a20*/  HADD2.F32 R2, -RZ, R36.H1_H1 ;  /* 0x30000024ff027230 */ /* 0x000fe40000004100 */
[C---:B------:R-:W-:Y:S01]  /*6a30*/  FMUL R9, R24.reuse, R13 ;  /* 0x0000000d18097220 */ /* 0x040fe20000400000 */
[--C-:B------:R-:W-:Y:S02]  /*6a40*/  HADD2.F32 R3, -RZ, R37.reuse.H0_H0 ;  /* 0x20000025ff037230 */ /* 0x100fe40000004100 */
[C---:B------:R-:W-:Y:S01]  /*6a50*/  FMUL R10, R24.reuse, R14 ;  /* 0x0000000e180a7220 */ /* 0x040fe20000400000 */
[C---:B------:R-:W-:Y:S01]  /*6a60*/  FFMA R11, R27.reuse, R16, R11 ;  /* 0x000000101b0b7223 */ /* 0x040fe2000000000b */
[C---:B------:R-:W-:Y:S01]  /*6a70*/  FFMA R8, R27.reuse, R0, R8 ;  /* 0x000000001b087223 */ /* 0x040fe20000000008 */
[C---:B------:R-:W-:Y:S01]  /*6a80*/  FFMA R9, R27.reuse, R2, R9 ;  /* 0x000000021b097223 */ /* 0x040fe20000000009 */
[----:B------:R-:W-:Y:S02]  /*6a90*/  HADD2.F32 R0, -RZ, R37.H1_H1 ;  /* 0x30000025ff007230 */ /* 0x000fe40000004100 */
[----:B------:R-:W-:Y:S01]  /*6aa0*/  FFMA R10, R27, R3, R10 ;  /* 0x000000031b0a7223 */ /* 0x000fe2000000000a */
[C---:B------:R-:W-:Y:S01]  /*6ab0*/  FMUL R15, R24.reuse, R15 ;  /* 0x0000000f180f7220 */ /* 0x040fe20000400000 */
[--C-:B------:R-:W-:Y:S01]  /*6ac0*/  HADD2.F32 R2, -RZ, R38.reuse.H0_H0 ;  /* 0x20000026ff027230 */ /* 0x100fe20000004100 */
[----:B------:R-:W-:Y:S01]  /*6ad0*/  F2FP.F16.F32.PACK_AB R34, R5, R4 ;  /* 0x000000040522723e */ /* 0x000fe200000000ff */
[----:B------:R-:W-:Y:S02]  /*6ae0*/  HADD2.F32 R3, -RZ, R38.H1_H1 ;  /* 0x30000026ff037230 */ /* 0x000fe40000004100 */
[C---:B------:R-:W-:Y:S01]  /*6af0*/  FMUL R13, R24.reuse, R17 ;  /* 0x00000011180d7220 */ /* 0x040fe20000400000 */
[--C-:B------:R-:W-:Y:S02]  /*6b00*/  HADD2.F32 R4, -RZ, R39.reuse.H0_H0 ;  /* 0x20000027ff047230 */ /* 0x100fe40000004100 */
[C---:B------:R-:W-:Y:S01]  /*6b10*/  FMUL R14, R24.reuse, R18 ;  /* 0x00000012180e7220 */ /* 0x040fe20000400000 */
[----:B------:R-:W-:Y:S02]  /*6b20*/  HADD2.F32 R5, -RZ, R39.H1_H1 ;  /* 0x30000027ff057230 */ /* 0x000fe40000004100 */
[C---:B------:R-:W-:Y:S01]  /*6b30*/  FFMA R15, R27.reuse, R0, R15 ;  /* 0x000000001b0f7223 */ /* 0x040fe2000000000f */
[----:B------:R-:W-:Y:S01]  /*6b40*/  FMUL R19, R24, R19 ;  /* 0x0000001318137220 */ /* 0x000fe20000400000 */
[C---:B------:R-:W-:Y:S01]  /*6b50*/  FFMA R12, R27.reuse, R2, R12 ;  /* 0x000000021b0c7223 */ /* 0x040fe2000000000c */
[C---:B------:R-:W-:Y:S01]  /*6b60*/  FFMA R13, R27.reuse, R3, R13 ;  /* 0x000000031b0d7223 */ /* 0x040fe2000000000d */
[C---:B------:R-:W-:Y:S01]  /*6b70*/  FFMA R14, R27.reuse, R4, R14 ;  /* 0x000000041b0e7223 */ /* 0x040fe2000000000e */
[----:B------:R-:W-:Y:S01]  /*6b80*/  FFMA R19, R27, R5, R19 ;  /* 0x000000051b137223 */ /* 0x000fe20000000013 */
[----:B------:R-:W-:Y:S02]  /*6b90*/  F2FP.F16.F32.PACK_AB R35, R11, R6 ;  /* 0x000000060b23723e */ /* 0x000fe400000000ff */
[----:B------:R-:W-:Y:S02]  /*6ba0*/  F2FP.F16.F32.PACK_AB R8, R9, R8 ;  /* 0x000000080908723e */ /* 0x000fe400000000ff */
[----:B------:R-:W-:Y:S01]  /*6bb0*/  F2FP.F16.F32.PACK_AB R9, R15, R10 ;  /* 0x0000000a0f09723e */ /* 0x000fe200000000ff */
[----:B------:R1:W-:Y:S01]  /*6bc0*/  STSM.16.M88.4 [R61+0x200], R32 ;  /* 0x000200203d007844 */ /* 0x0003e20000000200 */
[----:B------:R-:W-:Y:S02]  /*6bd0*/  F2FP.F16.F32.PACK_AB R10, R13, R12 ;  /* 0x0000000c0d0a723e */ /* 0x000fe400000000ff */
[----:B------:R-:W-:Y:S05]  /*6be0*/  F2FP.F16.F32.PACK_AB R11, R19, R14 ;  /* 0x0000000e130b723e */ /* 0x000fea00000000ff */
[----:B------:R1:W-:Y:S01]  /*6bf0*/  STSM.16.M88.4 [R60+0x200], R8 ;  /* 0x000200083c007844 */ /* 0x0003e20000000200 */
[----:B------:R-:W-:Y:S01]  /*6c00*/  @!PT LDS RZ, [RZ] ;  /* 0x00000000fffff984 */ /* 0x000fe20000000800 */
[----:B------:R-:W-:Y:S01]  /*6c10*/  @!PT LDS RZ, [RZ] ;  /* 0x00000000fffff984 */ /* 0x000fe20000000800 */
[----:B------:R-:W-:Y:S01]  /*6c20*/  @!PT LDS RZ, [RZ] ;  /* 0x00000000fffff984 */ /* 0x000fe20000000800 */
[----:B------:R-:W-:Y:S01]  /*6c30*/  @!PT LDS RZ, [RZ] ;  /* 0x00000000fffff984 */ /* 0x000fe20000000800 */
[----:B------:R3:W-:Y:S07]  /*6c40*/  MEMBAR.ALL.CTA ;  /* 0x0000000000007992 */ /* 0x0007ee0000008000 */
[----:B---3--:R-:W3:Y:S02]  /*6c50*/  FENCE.VIEW.ASYNC.S ;  /* 0x00000000000073c6 */ /* 0x008ee40000000000 */
[----:B---3--:R-:W-:Y:S06]  /*6c60*/  BAR.SYNC.DEFER_BLOCKING 0x1, 0x80 ;  /* 0x0042000000007b1d */ /* 0x008fec0000010000 */
[----:B------:R-:W-:Y:S05]  /*6c70*/  @P0 BRA `(.L_x_110) ;  /* 0x0000000000280947 */ /* 0x000fea0003800000 */
[----:B------:R-:W3:Y:S01]  /*6c80*/  LDCU.64 UR6, c[0x0][0x348] ;  /* 0x00006900ff0677ac */ /* 0x000ee20008000a00 */
[----:B------:R-:W-:Y:S01]  /*6c90*/  UIADD3 UR4, UPT, UPT, UR44, 0x200, URZ ;  /* 0x000002002c047890 */ /* 0x000fe2000fffe0ff */
[----:B------:R-:W-:Y:S05]  /*6ca0*/  UMOV UR51, UR36 ;  /* 0x0000002400337c82 */ /* 0x000fea0008000000 */
[----:B------:R-:W-:Y:S04]  /*6cb0*/  MOV R49, UR4 ;  /* 0x0000000400317c02 */ /* 0x000fe80008000f00 */
[----:B------:R-:W-:Y:S01]  /*6cc0*/  R2UR UR48, R49 ;  /* 0x00000000313072ca */ /* 0x000fe200000e0000 */
[----:B---3--:R-:W-:Y:S04]  /*6cd0*/  UIADD3 UR4, UP0, UPT, UR6, 0x680, URZ ;  /* 0x0000068006047890 */ /* 0x008fe8000ff1e0ff */
[----:B------:R-:W-:Y:S09]  /*6ce0*/  UIADD3.X UR5, UPT, UPT, URZ, UR7, URZ, UP0, !UPT ;  /* 0x00000007ff057290 */ /* 0x000ff200087fe4ff */
[----:B------:R3:W-:Y:S01]  /*6cf0*/  UTMASTG.3D [UR48], [UR4] ;  /* 0x00000030040073b5 */ /* 0x0007e20008010000 */
[----:B------:R0:W-:Y:S01]  /*6d00*/  UTMACMDFLUSH ;  /* 0x00000000000079b7 */ /* 0x0001e20000000000 */
[----:B---3--:R-:W-:Y:S04]  /*6d10*/  DEPBAR.LE SB0, 0x1 ;  /* 0x000080400000791a */ /* 0x008fe80000000000 */
.L_x_110:
[----:B------:R-:W-:Y:S05]  /*6d20*/  BSYNC.RECONVERGENT B0 ;  /* 0x0000000000007941 */ /* 0x000fea0003800200 */
.L_x_109:
[----:B------:R-:W-:Y:S01]  /*6d30*/  BAR.SYNC.DEFER_BLOCKING 0x1, 0x80 ;  /* 0x0042000000007b1d */ /* 0x000fe20000010000 */
[----:B------:R-:W-:Y:S01]  /*6d40*/  ISETP.NE.AND P1, PT, R59, RZ, PT ;  /* 0x000000ff3b00720c */ /* 0x000fe20003f25270 */
[----:B------:R-:W-:Y:S01]  /*6d50*/  UISETP.NE.AND UP0, UPT, UR47, URZ, UPT ;  /* 0x000000ff2f00728c */ /* 0x000fe2000bf05270 */
[----:B------:R-:W-:Y:S11]  /*6d60*/  LEA R2, R62, UR44, 0x3 ;  /* 0x0000002c3e027c11 */ /* 0x000ff6000f8e18ff */
[----:B------:R-:W-:Y:S01]  /*6d70*/  @P1 SHF.L.U32 R3, R54, 0x1f, RZ ;  /* 0x0000001f36031819 */ /* 0x000fe200000006ff */
[----:B------:R-:W-:Y:S06]  /*6d80*/  BRA.U !UP0, `(.L_x_111) ;  /* 0x0000000108247547 */ /* 0x000fec000b800000 */
[----:B------:R-:W-:Y:S01]  /*6d90*/  IMAD.U32 R4, RZ, RZ, UR46 ;  /* 0x0000002eff047e24 */ /* 0x000fe2000f8e00ff */
[----:B------:R-:W-:Y:S01]  /*6da0*/  MOV R0, UR52 ;  /* 0x0000003400007c02 */ /* 0x000fe20008000f00 */
[----:B------:R-:W-:Y:S03]  /*6db0*/  UIADD3 UR4, UPT, UPT, UR46, 0x1, URZ ;  /* 0x000000012e047890 */ /* 0x000fe6000fffe0ff */
[----:B------:R-:W-:Y:S01]  /*6dc0*/  @P1 LEA R4, R4, UR44, 0x3 ;  /* 0x0000002c04041c11 */ /* 0x000fe2000f8e18ff */
[----:B------:R-:W-:Y:S04]  /*6dd0*/  UISETP.NE.AND UP0, UPT, UR4, 0x4, UPT ;  /* 0x000000040400788c */ /* 0x000fe8000bf05270 */
[----:B------:R-:W-:Y:S01]  /*6de0*/  @P1 VIADD R4, R4, 0x60 ;  /* 0x0000006004041836 */ /* 0x000fe20000000000 */
[----:B------:R-:W-:Y:S04]  /*6df0*/  USEL UR46, UR4, URZ, UP0 ;  /* 0x000000ff042e7287 */ /* 0x000fe80008000000 */
[----:B------:R-:W-:Y:S04]  /*6e00*/  @P1 PRMT R0, R0, 0x654, R4 ;  /* 0x0000065400001816 */ /* 0x000fe80000000004 */
[----:B------:R3:W-:Y:S04]  /*6e10*/  @P1 SYNCS.ARRIVE.TRANS64.RED.A1T0 RZ, [R0+URZ], RZ ;  /* 0x000000ff00ff19a7 */ /* 0x0007e800081004ff */
.L_x_111:
[----:B------:R-:W4:Y:S01]  /*6e20*/  @P1 SYNCS.PHASECHK.TRANS64.TRYWAIT P0, [R2+URZ+0x40], R3 ;  /* 0x00004003020015a7 */ /* 0x000f2200080011ff */
[----:B------:R-:W-:Y:S01]  /*6e30*/  BSSY B1, `(.L_x_112) ;  /* 0x0000013000017945 */ /* 0x000fe20003800000 */
[----:B----4-:R-:W-:Y:S03]  /*6e40*/  @P1 SEL R64, RZ, 0x1, !P0 ;  /* 0x00000001ff401807 */ /* 0x010fe60004000000 */
[----:B------:R-:W-:Y:S05]  /*6e50*/  @!P1 BRA `(.L_x_113) ;  /* 0x0000000000409947 */ /* 0x000fea0003800000 */
[----:B------:R-:W-:Y:S01]  /*6e60*/  ISETP.NE.AND P1, PT, R65, RZ, PT ;  /* 0x000000ff4100720c */ /* 0x000fe20003f25270 */
[----:B------:R-:W-:Y:S01]  /*6e70*/  BSSY B0, `(.L_x_114) ;  /* 0x0000009000007945 */ /* 0x000fe20003800000 */
[----:B------:R-:W-:Y:S11]  /*6e80*/  ISETP.NE.AND P0, PT, R64, RZ, PT ;  /* 0x000000ff4000720c */ /* 0x000ff60003f05270 */
[----:B------:R-:W-:Y:S05]  /*6e90*/  @P1 IMAD R4, R62, 0x1000, R63 ;  /* 0x000010003e041824 */ /* 0x000fea00078e023f */
[----:B------:R-:W-:Y:S05]  /*6ea0*/  @P1 IADD3 R3, PT, PT, R4, UR44, RZ ;  /* 0x0000002c04031c10 */ /* 0x000fea000fffe0ff */
[----:B------:R-:W-:Y:S01]  /*6eb0*/  @P1 IMAD.IADD R3, R55, 0x1, R3 ;  /* 0x0000000137031824 */ /* 0x000fe200078e0203 */
[----:B------:R-:W-:Y:S06]  /*6ec0*/  @P0 BRA `(.L_x_115) ;  /* 0x00000000000c0947 */ /* 0x000fec0003800000 */
[----:B---3--:R-:W-:Y:S04]  /*6ed0*/  SHF.L.U32 R0, R54, 0x1f, RZ ;  /* 0x0000001f36007819 */ /* 0x008fe800000006ff */
[----:B------:R-:W3:Y:S02]  /*6ee0*/  SYNCS.PHASECHK.TRANS64.TRYWAIT P0, [R2+URZ+0x40], R0 ;  /* 0x00004000020075a7 */ /* 0x000ee400080011ff */
[----:B---3--:R-:W-:Y:S05]  /*6ef0*/  @!P0 BRA `(.L_x_116) ;  /* 0x0000002400a48947 */ /* 0x008fea0003800000 */
.L_x_115:
[----:B------:R-:W-:Y:S05]  /*6f00*/  BSYNC B0 ;  /* 0x0000000000007941 */ /* 0x000fea0003800000 */
.L_x_114:
[----:B------:R-:W-:Y:S02]  /*6f10*/  ISETP.NE.AND P0, PT, R65, RZ, PT ;  /* 0x000000ff4100720c */ /* 0x000fe40003f05270 */
[----:B------:R-:W-:Y:S11]  /*6f20*/  IADD3 R62, PT, PT, R62, 0x1, RZ ;  /* 0x000000013e3e7810 */ /* 0x000ff60007ffe0ff */
[----:B------:R-:W-:Y:S05]  /*6f30*/  @P0 WARPSYNC.ALL ;  /* 0x0000000000000948 */ /* 0x000fea0003800000 */
[----:B------:R4:W1:Y:S04]  /*6f40*/  @P0 LDSM.16.M88.4 R28, [R4+UR44+0x200] ;  /* 0x0002002c041c083b */ /* 0x0008680008000200 */
[----:B------:R4:W1:Y:S02]  /*6f50*/  @P0 LDSM.16.M88.4 R36, [R3+0x200] ;  /* 0x000200000324083b */ /* 0x0008640000000200 */
.L_x_113:
[----:B------:R-:W-:Y:S05]  /*6f60*/  BSYNC B1 ;  /* 0x0000000000017941 */ /* 0x000fea0003800000 */
.L_x_112:
[----:B---3--:R-:W-:Y:S05]  /*6f70*/  VIADD R0, R25, 0x20 ;  /* 0x0000002019007836 */ /* 0x008fea0000000000 */
[----:B------:R-:W-:Y:S04]  /*6f80*/  SHF.R.U32.HI R0, RZ, 0x15, R0 ;  /* 0x00000015ff007819 */ /* 0x000fe80000011600 */
[----:B------:R-:W-:Y:S11]  /*6f90*/  LOP3.LUT P0, RZ, R0, 0x3, R46, 0x48, !PT ;  /* 0x0000000300ff7812 */ /* 0x000ff6000780482e */
[----:B------:R-:W-:Y:S02]  /*6fa0*/  @!UPT UIADD3 URZ, UPT, UPT, URZ, URZ, URZ ;  /* 0x000000fffffff290 */ /* 0x000fe4000fffe0ff */
[----:B------:R-:W-:Y:S05]  /*6fb0*/  @!P0 BRA `(.L_x_117) ;  /* 0x0000000000408947 */ /* 0x000fea0003800000 */
[----:B------:R-:W3:Y:S01]  /*6fc0*/  LDCU.64 UR8, c[0x4][0x70] ;  /* 0x01000e00ff0877ac */ /* 0x000ee20008000a00 */
[----:B----4-:R-:W-:Y:S01]  /*6fd0*/  MOV R3, 0x0 ;  /* 0x0000000000037802 */ /* 0x010fe20000000f00 */
[----:B------:R-:W-:Y:S02]  /*6fe0*/  HFMA2 R12, -RZ, RZ, 0, 5.9604644775390625e-08 ;  /* 0x00000001ff0c7431 */ /* 0x000fe400000001ff */
[----:B-1----:R-:W-:Y:S02]  /*6ff0*/  IMAD.MOV.U32 R8, RZ, RZ, 0x192 ;  /* 0x00000192ff087424 */ /* 0x002fe400078e00ff */
[----:B------:R-:W-:Y:S01]  /*7000*/  IMAD.MOV.U32 R13, RZ, RZ, RZ ;  /* 0x000000ffff0d7224 */ /* 0x000fe200078e00ff */
[----:B------:R-:W1:Y:S01]  /*7010*/  LDCU.64 UR6, c[0x4][0x78] ;  /* 0x01000f00ff0677ac */ /* 0x000e620008000a00 */
[----:B------:R-:W4:Y:S01]  /*7020*/  LDC.64 R2, c[0x4][R3] ;  /* 0x0100000003027b82 */ /* 0x000f220000000a00 */
[----:B------:R-:W5:Y:S01]  /*7030*/  LDCU.64 UR4, c[0x4][0x10] ;  /* 0x01000200ff0477ac */ /* 0x000f620008000a00 */
[----:B---3--:R-:W-:Y:S01]  /*7040*/  MOV R5, UR9 ;  /* 0x0000000900057c02 */ /* 0x008fe20008000f00 */
[----:B------:R-:W-:Y:S01]  /*7050*/  IMAD.U32 R4, RZ, RZ, UR8 ;  /* 0x00000008ff047e24 */ /* 0x000fe2000f8e00ff */
[----:B-1----:R-:W-:Y:S01]  /*7060*/  MOV R7, UR7 ;  /* 0x0000000700077c02 */ /* 0x002fe20008000f00 */
[----:B------:R-:W-:Y:S01]  /*7070*/  IMAD.U32 R6, RZ, RZ, UR6 ;  /* 0x00000006ff067e24 */ /* 0x000fe2000f8e00ff */
[----:B-----5:R-:W-:Y:S01]  /*7080*/  MOV R11, UR5 ;  /* 0x00000005000b7c02 */ /* 0x020fe20008000f00 */
[----:B------:R-:W-:Y:S02]  /*7090*/  IMAD.U32 R10, RZ, RZ, UR4 ;  /* 0x00000004ff0a7e24 */ /* 0x000fe4000f8e00ff */
[----:B------:R-:W-:Y:S07]  /*70a0*/  LEPC R20, `(.L_x_117) ;  /* 0x000000001014794e */ /* 0x000fee0000000000 */
[----:B--2-4-:R-:W-:Y:S05]  /*70b0*/  CALL.ABS.NOINC R2 ;  /* 0x0000000002007343 */ /* 0x014fea0003c00000 */
.L_x_117:
[----:B------:R-:W-:Y:S01]  /*70c0*/  ISETP.NE.AND P6, PT, R59, RZ, PT ;  /* 0x000000ff3b00720c */ /* 0x000fe20003fc5270 */
[----:B------:R-:W-:Y:S05]  /*70d0*/  WARPSYNC.ALL ;  /* 0x0000000000007948 */ /* 0x000fea0003800000 */
[----:B------:R-:W-:Y:S01]  /*70e0*/  R2UR UR4, R25 ;  /* 0x00000000190472ca */ /* 0x000fe200000e0000 */
[----:B-1--4-:R-:W-:Y:S01]  /*70f0*/  HADD2.F32 R3, -RZ, R28.H0_H0 ;  /* 0x2000001cff037230 */ /* 0x012fe20000004100 */
[----:B------:R-:W-:Y:S01]  /*7100*/  ISETP.NE.AND P0, PT, R56, RZ, PT ;  /* 0x000000ff3800720c */ /* 0x000fe20003f05270 */
[----:B------:R-:W-:Y:S01]  /*7110*/  HADD2.F32 R20, -RZ, R30.H0_H0 ;  /* 0x2000001eff147230 */ /* 0x000fe20000004100 */
[----:B------:R-:W-:Y:S09]  /*7120*/  BSSY.RECONVERGENT B0, `(.L_x_118) ;  /* 0x0000053000007945 */ /* 0x000ff20003800200 */
[----:B------:R-:W1:Y:S02]  /*7130*/  LDTM.16dp256bit.x4 R4, tmem[UR4+0x20] ;  /* 0x00002004000479ee */ /* 0x000e640008120000 */
[C---:B-1----:R-:W-:Y:S01]  /*7140*/  FMUL R0, R24.reuse, R4 ;  /* 0x0000000418007220 */ /* 0x042fe20000400000 */
[----:B------:R-:W-:Y:S02]  /*7150*/  HADD2.F32 R4, -RZ, R28.H1_H1 ;  /* 0x3000001cff047230 */ /* 0x000fe40000004100 */
[C---:B------:R-:W-:Y:S01]  /*7160*/  FMUL R2, R24.reuse, R5 ;  /* 0x0000000518027220 */ /* 0x040fe20000400000 */
[--C-:B------:R-:W-:Y:S02]  /*7170*/  HADD2.F32 R5, -RZ, R29.reuse.H0_H0 ;  /* 0x2000001dff057230 */ /* 0x100fe40000004100 */
[C---:B------:R-:W-:Y:S01]  /*7180*/  FFMA R0, R27.reuse, R3, R0 ;  /* 0x000000031b007223 */ /* 0x040fe20000000000 */
[C---:B------:R-:W-:Y:S01]  /*7190*/  FMUL R3, R24.reuse, R6 ;  /* 0x0000000618037220 */ /* 0x040fe20000400000 */
[----:B------:R-:W-:Y:S02]  /*71a0*/  HADD2.F32 R6, -RZ, R29.H1_H1 ;  /* 0x3000001dff067230 */ /* 0x000fe40000004100 */
[C---:B------:R-:W-:Y:S01]  /*71b0*/  FFMA R2, R27.reuse, R4, R2 ;  /* 0x000000041b027223 */ /* 0x040fe20000000002 */
[C---:B------:R-:W-:Y:S01]  /*71c0*/  FMUL R7, R24.reuse, R7 ;  /* 0x0000000718077220 */ /* 0x040fe20000400000 */
[C---:B------:R-:W-:Y:S01]  /*71d0*/  FFMA R3, R27.reuse, R5, R3 ;  /* 0x000000051b037223 */ /* 0x040fe20000000003 */
[C---:B------:R-:W-:Y:S01]  /*71e0*/  FMUL R4, R24.reuse, R8 ;  /* 0x0000000818047220 */ /* 0x040fe20000400000 */
[----:B------:R-:W-:Y:S01]  /*71f0*/  FMUL R5, R24, R9 ;  /* 0x0000000918057220 */ /* 0x000fe20000400000 */
[----:B------:R-:W-:Y:S01]  /*7200*/  F2FP.F16.F32.PACK_AB R32, R2, R0 ;  /* 0x000000000220723e */ /* 0x000fe200000000ff */
[C---:B------:R-:W-:Y:S01]  /*7210*/  FFMA R7, R27.reuse, R6, R7 ;  /* 0x000000061b077223 */ /* 0x040fe20000000007 */
[----:B------:R-:W-:Y:S02]  /*7220*/  HADD2.F32 R0, -RZ, R30.H1_H1 ;  /* 0x3000001eff007230 */ /* 0x000fe40000004100 */
[----:B------:R-:W-:Y:S01]  /*7230*/  FFMA R4, R27, R20, R4 ;  /* 0x000000141b047223 */ /* 0x000fe20000000004 */
[--C-:B------:R-:W-:Y:S02]  /*7240*/  HADD2.F32 R2, -RZ, R31.reuse.H0_H0 ;  /* 0x2000001fff027230 */ /* 0x100fe40000004100 */
[C---:B------:R-:W-:Y:S01]  /*7250*/  FMUL R6, R24.reuse, R10 ;  /* 0x0000000a18067220 */ /* 0x040fe20000400000 */
[----:B------:R-:W-:Y:S01]  /*7260*/  F2FP.F16.F32.PACK_AB R33, R7, R3 ;  /* 0x000000030721723e */ /* 0x000fe200000000ff */
[----:B------:R-:W-:Y:S02]  /*7270*/  HADD2.F32 R3, -RZ, R31.H1_H1 ;  /* 0x3000001fff037230 */ /* 0x000fe40000004100 */
[----:B------:R-:W-:Y:S01]  /*7280*/  FFMA R5, R27, R0, R5 ;  /* 0x000000001b057223 */ /* 0x000fe20000000005 */
[C---:B------:R-:W-:Y:S01]  /*7290*/  FMUL R11, R24.reuse, R11 ;  /* 0x0000000b180b7220 */ /* 0x040fe20000400000 */
[--C-:B------:R-:W-:Y:S02]  /*72a0*/  HADD2.F32 R7, -RZ, R36.reuse.H0_H0 ;  /* 0x20000024ff077230 */ /* 0x100fe40000004100 */
[C---:B------:R-:W-:Y:S01]  /*72b0*/  FMUL R8, R24.reuse, R12 ;  /* 0x0000000c18087220 */ /* 0x040fe20000400000 */
[----:B------:R-:W-:Y:S01]  /*72c0*/  HADD2.F32 R0, -RZ, R36.H1_H1 ;  /* 0x30000024ff007230 */ /* 0x000fe20000004100 */
[----:B------:R-:W-:Y:S01]  /*72d0*/  F2FP.F16.F32.PACK_AB R34, R5, R4 ;  /* 0x000000040522723e */ /* 0x000fe200000000ff */
[C---:B------:R-:W-:Y:S01]  /*72e0*/  FMUL R9, R24.reuse, R13 ;  /* 0x0000000d18097220 */ /* 0x040fe20000400000 */
[C---:B------:R-:W-:Y:S01]  /*72f0*/  FFMA R6, R27.reuse, R2, R6 ;  /* 0x000000021b067223 */ /* 0x040fe20000000006 */
[C---:B------:R-:W-:Y:S01]  /*7300*/  FFMA R11, R27.reuse, R3, R11 ;  /* 0x000000031b0b7223 */ /* 0x040fe2000000000b */
[C---:B------:R-:W-:Y:S01]  /*7310*/  FFMA R8, R27.reuse, R7, R8 ;  /* 0x000000071b087223 */ /* 0x040fe20000000008 */
[----:B------:R-:W-:Y:S01]  /*7320*/  FFMA R9, R27, R0, R9 ;  /* 0x000000001b097223 */ /* 0x000fe20000000009 */
[--C-:B------:R-:W-:Y:S02]  /*7330*/  HADD2.F32 R2, -RZ, R37.reuse.H0_H0 ;  /* 0x20000025ff027230 */ /* 0x100fe40000004100 */
[C---:B------:R-:W-:Y:S01]  /*7340*/  FMUL R10, R24.reuse, R14 ;  /* 0x0000000e180a7220 */ /* 0x040fe20000400000 */
[----:B------:R-:W-:Y:S01]  /*7350*/  F2FP.F16.F32.PACK_AB R35, R11, R6 ;  /* 0x000000060b23723e */ /* 0x000fe200000000ff */
[----:B------:R-:W-:Y:S01]  /*7360*/  HADD2.F32 R0, -RZ, R37.H1_H1 ;  /* 0x30000025ff007230 */ /* 0x000fe20000004100 */
[----:B------:R-:W-:Y:S01]  /*7370*/  F2FP.F16.F32.PACK_AB R8, R9, R8 ;  /* 0x000000080908723e */ /* 0x000fe200000000ff */
[C---:B------:R-:W-:Y:S01]  /*7380*/  FMUL R15, R24.reuse, R15 ;  /* 0x0000000f180f7220 */ /* 0x040fe20000400000 */
[C---:B------:R-:W-:Y:S01]  /*7390*/  FFMA R10, R27.reuse, R2, R10 ;  /* 0x000000021b0a7223 */ /* 0x040fe2000000000a */
[----:B------:R1:W-:Y:S01]  /*73a0*/  STSM.16.M88.4 [R61+0x1200], R32 ;  /* 0x001200203d007844 */ /* 0x0003e20000000200 */
[--C-:B------:R-:W-:Y:S02]  /*73b0*/  HADD2.F32 R2, -RZ, R38.reuse.H0_H0 ;  /* 0x20000026ff027230 */ /* 0x100fe40000004100 */
[----:B------:R-:W-:Y:S01]  /*73c0*/  FFMA R15, R27, R0, R15 ;  /* 0x000000001b0f7223 */ /* 0x000fe2000000000f */
[C---:B------:R-:W-:Y:S01]  /*73d0*/  FMUL R12, R24.reuse, R16 ;  /* 0x00000010180c7220 */ /* 0x040fe20000400000 */
[----:B------:R-:W-:Y:S02]  /*73e0*/  HADD2.F32 R0, -RZ, R38.H1_H1 ;  /* 0x30000026ff007230 */ /* 0x000fe40000004100 */
[C---:B------:R-:W-:Y:S01]  /*73f0*/  FMUL R13, R24.reuse, R17 ;  /* 0x00000011180d7220 */ /* 0x040fe20000400000 */
[--C-:B------:R-:W-:Y:S01]  /*7400*/  HADD2.F32 R3, -RZ, R39.reuse.H0_H0 ;  /* 0x20000027ff037230 */ /* 0x100fe20000004100 */
[----:B------:R-:W-:Y:S01]  /*7410*/  F2FP.F16.F32.PACK_AB R9, R15, R10 ;  /* 0x0000000a0f09723e */ /* 0x000fe200000000ff */
[C---:B------:R-:W-:Y:S01]  /*7420*/  FMUL R14, R24.reuse, R18 ;  /* 0x00000012180e7220 */ /* 0x040fe20000400000 */
[----:B------:R-:W-:Y:S02]  /*7430*/  HADD2.F32 R4, -RZ, R39.H1_H1 ;  /* 0x30000027ff047230 */ /* 0x000fe40000004100 */
[----:B------:R-:W-:Y:S01]  /*7440*/  FMUL R19, R24, R19 ;  /* 0x0000001318137220 */ /* 0x000fe20000400000 */
[C---:B------:R-:W-:Y:S01]  /*7450*/  FFMA R12, R27.reuse, R2, R12 ;  /* 0x000000021b0c7223 */ /* 0x040fe2000000000c */
[----:B------:R-:W-:Y:S01]  /*7460*/  MOV R2, UR46 ;  /* 0x0000002e00027c02 */ /* 0x000fe20008000f00 */
[C---:B------:R-:W-:Y:S01]  /*7470*/  FFMA R13, R27.reuse, R0, R13 ;  /* 0x000000001b0d7223 */ /* 0x040fe2000000000d */
[C---:B------:R-:W-:Y:S01]  /*7480*/  FFMA R14, R27.reuse, R3, R14 ;  /* 0x000000031b0e7223 */ /* 0x040fe2000000000e */
[----:B------:R-:W-:Y:S01]  /*7490*/  FFMA R19, R27, R4, R19 ;  /* 0x000000041b137223 */ /* 0x000fe20000000013 */
[----:B------:R-:W-:Y:S02]  /*74a0*/  @P6 LEA R2, R2, UR44, 0x3 ;  /* 0x0000002c02026c11 */ /* 0x000fe4000f8e18ff */
[----:B------:R-:W-:Y:S02]  /*74b0*/  F2FP.F16.F32.PACK_AB R10, R13, R12 ;  /* 0x0000000c0d0a723e */ /* 0x000fe400000000ff */
[----:B------:R-:W-:Y:S02]  /*74c0*/  F2FP.F16.F32.PACK_AB R11, R19, R14 ;  /* 0x0000000e130b723e */ /* 0x000fe400000000ff */
[----:B------:R-:W-:Y:S02]  /*74d0*/  MOV R0, UR52 ;  /* 0x0000003400007c02 */ /* 0x000fe40008000f00 */
[----:B------:R-:W-:Y:S01]  /*74e0*/  @P6 IADD3 R2, PT, PT, R2, 0x60, RZ ;  /* 0x0000006002026810 */ /* 0x000fe20007ffe0ff */
[----:B------:R1:W-:Y:S01]  /*74f0*/  STSM.16.M88.4 [R60+0x1200], R8 ;  /* 0x001200083c007844 */ /* 0x0003e20000000200 */
[----:B------:R-:W-:Y:S02]  /*7500*/  @P6 SHF.L.U32 R3, R54, 0x1f, RZ ;  /* 0x0000001f36036819 */ /* 0x000fe400000006ff */
[----:B------:R-:W-:Y:S01]  /*7510*/  @P6 PRMT R0, R0, 0x654, R2 ;  /* 0x0000065400006816 */ /* 0x000fe20000000002 */
[----:B------:R-:W-:Y:S01]  /*7520*/  @!PT LDS RZ, [RZ] ;  /* 0x00000000fffff984 */ /* 0x000fe20000000800 */
[----:B------:R-:W-:Y:S01]  /*7530*/  @!PT LDS RZ, [RZ] ;  /* 0x00000000fffff984 */ /* 0x000fe20000000800 */
[----:B------:R-:W-:Y:S01]  /*7540*/  @!PT LDS RZ, [RZ] ;  /* 0x00000000fffff984 */ /* 0x000fe20000000800 */
[----:B------:R-:W-:Y:S01]  /*7550*/  @!PT LDS RZ, [RZ] ;  /* 0x00000000fffff984 */ /* 0x000fe20000000800 */
[----:B------:R3:W-:Y:S06]  /*7560*/  MEMBAR.ALL.CTA ;  /* 0x0000000000007992 */ /* 0x0007ec0000008000 */
[----:B---3--:R-:W3:Y:S01]  /*7570*/  FENCE.VIEW.ASYNC.S ;  /* 0x00000000000073c6 */ /* 0x008ee20000000000 */
[----:B------:R-:W-:Y:S01]  /*7580*/  LEA R2, R62, UR44, 0x3 ;  /* 0x0000002c3e027c11 */ /* 0x000fe2000f8e18ff */
[----:B---3--:R-:W-:Y:S06]  /*7590*/  BAR.SYNC.DEFER_BLOCKING 0x1, 0x80 ;  /* 0x0042000000007b1d */ /* 0x008fec0000010000 */
[----:B------:R-:W-:Y:S05]  /*75a0*/  @P0 BRA `(.L_x_119) ;  /* 0x0000000000280947 */ /* 0x000fea0003800000 */
[----:B------:R-:W3:Y:S01]  /*75b0*/  LDCU.64 UR6, c[0x0][0x348] ;  /* 0x00006900ff0677ac */ /* 0x000ee20008000a00 */
[----:B------:R-:W-:Y:S02]  /*75c0*/  UIADD3 UR9, UPT, UPT, UR49, 0x20, URZ ;  /* 0x0000002031097890 */ /* 0x000fe4000fffe0ff */
[----:B------:R-:W-:Y:S01]  /*75d0*/  UIADD3 UR8, UPT, UPT, UR44, 0x1200, URZ ;  /* 0x000012002c087890 */ /* 0x000fe2000fffe0ff */
[----:B------:R-:W-:Y:S01]  /*75e0*/  UMOV UR10, UR50 ;  /* 0x00000032000a7c82 */ /* 0x000fe20008000000 */
[----:B------:R-:W-:Y:S01]  /*75f0*/  UMOV UR11, UR36 ;  /* 0x00000024000b7c82 */ /* 0x000fe20008000000 */
[----:B---3--:R-:W-:Y:S04]  /*7600*/  UIADD3 UR4, UP0, UPT, UR6, 0x680, URZ ;  /* 0x0000068006047890 */ /* 0x008fe8000ff1e0ff */
[----:B------:R-:W-:Y:S09]  /*7610*/  UIADD3.X UR5, UPT, UPT, URZ, UR7, URZ, UP0, !UPT ;  /* 0x00000007ff057290 */ /* 0x000ff200087fe4ff */
[----:B------:R3:W-:Y:S01]  /*7620*/  UTMASTG.3D [UR8], [UR4] ;  /* 0x00000008040073b5 */ /* 0x0007e20008010000 */
[----:B------:R0:W-:Y:S01]  /*7630*/  UTMACMDFLUSH ;  /* 0x00000000000079b7 */ /* 0x0001e20000000000 */
[----:B---3--:R-:W-:Y:S04]  /*7640*/  DEPBAR.LE SB0, 0x1 ;  /* 0x000080400000791a */ /* 0x008fe80000000000 */
.L_x_119:
[----:B------:R-:W-:Y:S05]  /*7650*/  BSYNC.RECONVERGENT B0 ;  /* 0x0000000000007941 */ /* 0x000fea0003800200 */
.L_x_118:
[----:B------:R-:W-:Y:S01]  /*7660*/  BAR.SYNC.DEFER_BLOCKING 0x1, 0x80 ;  /* 0x0042000000007b1d */ /* 0x000fe20000010000 */
[----:B------:R-:W-:Y:S04]  /*7670*/  UIADD3 UR4, UPT, UPT, UR46, 0x1, URZ ;  /* 0x000000012e047890 */ /* 0x000fe8000fffe0ff */
[----:B------:R-:W-:Y:S04]  /*7680*/  UISETP.NE.AND UP0, UPT, UR4, 0x4, UPT ;  /* 0x000000040400788c */ /* 0x000fe8000bf05270 */
[----:B------:R-:W-:Y:S01]  /*7690*/  USEL UR45, UR4, URZ, UP0 ;  /* 0x000000ff042d7287 */ /* 0x000fe20008000000 */
[----:B------:R3:W-:Y:S01]  /*76a0*/  @P6 SYNCS.ARRIVE.TRANS64.RED.A1T0 RZ, [R0+URZ], RZ ;  /* 0x000000ff00ff69a7 */ /* 0x0007e200081004ff */
[----:B------:R-:W-:Y:S01]  /*76b0*/  BSSY B1, `(.L_x_120) ;  /* 0x0000014000017945 */ /* 0x000fe20003800000 */
[----:B------:R-:W4:Y:S02]  /*76c0*/  @P6 SYNCS.PHASECHK.TRANS64.TRYWAIT P0, [R2+URZ+0x40], R3 ;  /* 0x00004003020065a7 */ /* 0x000f2400080011ff */
[----:B----4-:R-:W-:Y:S01]  /*76d0*/  @P6 SEL R64, RZ, 0x1, !P0 ;  /* 0x00000001ff406807 */ /* 0x010fe20004000000 */
[----:B---3--:R-:W-:Y:S06]  /*76e0*/  @!P6 BRA `(.L_x_121) ;  /* 0x000000000040e947 */ /* 0x008fec0003800000 */
[----:B------:R-:W-:Y:S01]  /*76f0*/  ISETP.NE.AND P1, PT, R65, RZ, PT ;  /* 0x000000ff4100720c */ /* 0x000fe20003f25270 */
[----:B------:R-:W-:Y:S01]  /*7700*/  BSSY B0, `(.L_x_122) ;  /* 0x0000009000007945 */ /* 0x000fe20003800000 */
[----:B------:R-:W-:Y:S11]  /*7710*/  ISETP.NE.AND P0, PT, R64, RZ, PT ;  /* 0x000000ff4000720c */ /* 0x000ff60003f05270 */
[----:B------:R-:W-:Y:S05]  /*7720*/  @P1 IMAD R3, R62, 0x1000, R63 ;  /* 0x000010003e031824 */ /* 0x000fea00078e023f */
[----:B------:R-:W-:Y:S05]  /*7730*/  @P1 IADD3 R0, PT, PT, R3, UR44, RZ ;  /* 0x0000002c03001c10 */ /* 0x000fea000fffe0ff */
[----:B------:R-:W-:Y:S01]  /*7740*/  @P1 IMAD.IADD R0, R55, 0x1, R0 ;  /* 0x0000000137001824 */ /* 0x000fe200078e0200 */
[----:B------:R-:W-:Y:S06]  /*7750*/  @P0 BRA `(.L_x_123) ;  /* 0x00000000000c0947 */ /* 0x000fec0003800000 */
[----:B------:R-:W-:Y:S04]  /*7760*/  SHF.L.U32 R4, R54, 0x1f, RZ ;  /* 0x0000001f36047819 */ /* 0x000fe800000006ff */
[----:B------:R-:W3:Y:S02]  /*7770*/  SYNCS.PHASECHK.TRANS64.TRYWAIT P0, [R2+URZ+0x40], R4 ;  /* 0x00004004020075a7 */ /* 0x000ee400080011ff */
[----:B---3--:R-:W-:Y:S05]  /*7780*/  @!P0 BRA `(.L_x_124) ;  /* 0x0000001c00948947 */ /* 0x008fea0003800000 */
.L_x_123:
[----:B------:R-:W-:Y:S05]  /*7790*/  BSYNC B0 ;  /* 0x0000000000007941 */ /* 0x000fea0003800000 */
.L_x_122:
[----:B------:R-:W-:Y:S02]  /*77a0*/  ISETP.NE.AND P0, PT, R65, RZ, PT ;  /* 0x000000ff4100720c */ /* 0x000fe40003f05270 */
[----:B------:R-:W-:Y:S11]  /*77b0*/  IADD3 R62, PT, PT, R62, 0x1, RZ ;  /* 0x000000013e3e7810 */ /* 0x000ff60007ffe0ff */
[----:B------:R-:W-:Y:S05]  /*77c0*/  @P0 WARPSYNC.ALL ;  /* 0x0000000000000948 */ /* 0x000fea0003800000 */
[----:B------:R4:W1:Y:S04]  /*77d0*/  @P0 LDSM.16.M88.4 R28, [R3+UR44+0x200] ;  /* 0x0002002c031c083b */ /* 0x0008680008000200 */
[----:B------:R4:W1:Y:S02]  /*77e0*/  @P0 LDSM.16.M88.4 R36, [R0+0x200] ;  /* 0x000200000024083b */ /* 0x0008640000000200 */
.L_x_121:
[----:B------:R-:W-:Y:S05]  /*77f0*/  BSYNC B1 ;  /* 0x0000000000017941 */ /* 0x000fea0003800000 */
.L_x_120:
[----:B----4-:R-:W-:Y:S05]  /*7800*/  VIADD R0, R25, 0x40 ;  /* 0x0000004019007836 */ /* 0x010fea0000000000 */
[----:B------:R-:W-:Y:S04]  /*7810*/  SHF.R.U32.HI R0, RZ, 0x15, R0 ;  /* 0x00000015ff007819 */ /* 0x000fe80000011600 */
[----:B------:R-:W-:Y:S11]  /*7820*/  LOP3.LUT P0, RZ, R0, 0x3, R46, 0x48, !PT ;  /* 0x0000000300ff7812 */ /* 0x000ff6000780482e */
[----:B------:R-:W-:Y:S02]  /*7830*/  @!UPT UIADD3 URZ, UPT, UPT, URZ, URZ, URZ ;  /* 0x000000fffffff290 */ /* 0x000fe4000fffe0ff */
[----:B------:R-:W-:Y:S05]  /*7840*/  @!P0 BRA `(.L_x_125) ;  /* 0x0000000000408947 */ /* 0x000fea0003800000 */
[----:B------:R-:W4:Y:S01]  /*7850*/  LDCU.64 UR8, c[0x4][0x70] ;  /* 0x01000e00ff0877ac */ /* 0x000f220008000a00 */
[----:B------:R-:W-:Y:S01]  /*7860*/  MOV R3, 0x0 ;  /* 0x0000000000037802 */ /* 0x000fe20000000f00 */
[----:B------:R-:W-:Y:S02]  /*7870*/  HFMA2 R12, -RZ, RZ, 0, 5.9604644775390625e-08 ;  /* 0x00000001ff0c7431 */ /* 0x000fe400000001ff */
[----:B-1----:R-:W-:Y:S02]  /*7880*/  IMAD.MOV.U32 R8, RZ, RZ, 0x192 ;  /* 0x00000192ff087424 */ /* 0x002fe400078e00ff */
[----:B------:R-:W-:Y:S01]  /*7890*/  IMAD.MOV.U32 R13, RZ, RZ, RZ ;  /* 0x000000ffff0d7224 */ /* 0x000fe200078e00ff */
[----:B------:R-:W1:Y:S01]  /*78a0*/  LDCU.64 UR6, c[0x4][0x78] ;  /* 0x01000f00ff0677ac */ /* 0x000e620008000a00 */
[----:B---3--:R-:W3:Y:S01]  /*78b0*/  LDC.64 R2, c[0x4][R3] ;  /* 0x0100000003027b82 */ /* 0x008ee20000000a00 */
[----:B------:R-:W5:Y:S01]  /*78c0*/  LDCU.64 UR4, c[0x4][0x10] ;  /* 0x01000200ff0477ac */ /* 0x000f620008000a00 */
[----:B----4-:R-:W-:Y:S01]  /*78d0*/  MOV R5, UR9 ;  /* 0x0000000900057c02 */ /* 0x010fe20008000f00 */
[----:B------:R-:W-:Y:S01]  /*78e0*/  IMAD.U32 R4, RZ, RZ, UR8 ;  /* 0x00000008ff047e24 */ /* 0x000fe2000f8e00ff */
[----:B-1----:R-:W-:Y:S01]  /*78f0*/  MOV R7, UR7 ;  /* 0x0000000700077c02 */ /* 0x002fe20008000f00 */
[----:B------:R-:W-:Y:S01]  /*7900*/  IMAD.U32 R6, RZ, RZ, UR6 ;  /* 0x00000006ff067e24 */ /* 0x000fe2000f8e00ff */
[----:B-----5:R-:W-:Y:S01]  /*7910*/  MOV R11, UR5 ;  /* 0x00000005000b7c02 */ /* 0x020fe20008000f00 */
[----:B------:R-:W-:Y:S02]  /*7920*/  IMAD.U32 R10, RZ, RZ, UR4 ;  /* 0x00000004ff0a7e24 */ /* 0x000fe4000f8e00ff */
[----:B------:R-:W-:Y:S07]  /*7930*/  LEPC R20, `(.L_x_125) ;  /* 0x000000001014794e */ /* 0x000fee0000000000 */
[----:B--23--:R-:W-:Y:S05]  /*7940*/  CALL.ABS.NOINC R2 ;  /* 0x0000000002007343 */ /* 0x00cfea0003c00000 */
.L_x_125:
[----:B------:R-:W-:Y:S01]  /*7950*/  ISETP.NE.AND P6, PT, R59, RZ, PT ;  /* 0x000000ff3b00720c */ /* 0x000fe20003fc5270 */
[----:B------:R-:W-:Y:S05]  /*7960*/  WARPSYNC.ALL ;  /* 0x0000000000007948 */ /* 0x000fea0003800000 */
[----:B------:R-:W-:Y:S01]  /*7970*/  R2UR UR4, R25 ;  /* 0x00000000190472ca */ /* 0x000fe200000e0000 */
[----:B-1----:R-:W-:Y:S01]  /*7980*/  HADD2.F32 R3, -RZ, R28.H0_H0 ;  /* 0x2000001cff037230 */ /* 0x002fe20000004100 */
[----:B------:R-:W-:Y:S01]  /*7990*/  ISETP.NE.AND P0, PT, R56, RZ, PT ;  /* 0x000000ff3800720c */ /* 0x000fe20003f05270 */
[----:B------:R-:W-:Y:S01]  /*79a0*/  HADD2.F32 R20, -RZ, R30.H0_H0 ;  /* 0x2000001eff147230 */ /* 0x000fe20000004100 */
[----:B------:R-:W-:Y:S09]  /*79b0*/  BSSY.RECONVERGENT B0, `(.L_x_126) ;  /* 0x0000053000007945 */ /* 0x000ff20003800200 */
[----:B---3--:R-:W1:Y:S02]  /*79c0*/  LDTM.16dp256bit.x4 R4, tmem[UR4+0x40] ;  /* 0x00004004000479ee */ /* 0x008e640008120000 */
        /* <DEDUP_REMOVED lines=60> */
[----:B------:R-:W-:Y:S02]  /*7d90*/  LEA R3, R62, UR44, 0x3 ;  /* 0x0000002c3e037c11 */ /* 0x000fe4000f8e18ff */
[----:B------:R-:W-:Y:S01]  /*7da0*/  @P6 PRMT R0, R0, 0x654, R2 ;  /* 0x0000065400006816 */ /* 0x000fe20000000002 */
[----:B------:R-:W-:Y:S01]  /*7db0*/  @!PT LDS RZ, [RZ] ;  /* 0x00000000fffff984 */ /* 0x000fe20000000800 */
[----:B------:R-:W-:Y:S01]  /*7dc0*/  @!PT LDS RZ, [RZ] ;  /* 0x00000000fffff984 */ /* 0x000fe20000000800 */
[----:B------:R-:W-:Y:S01]  /*7dd0*/  @!PT LDS RZ, [RZ] ;  /* 0x00000000fffff984 */ /* 0x000fe20000000800 */
[----:B------:R-:W-:Y:S01]  /*7de0*/  @!PT LDS RZ, [RZ] ;  /* 0x00000000fffff984 */ /* 0x000fe20000000800 */
[----:B------:R3:W-:Y:S06]  /*7df0*/  MEMBAR.ALL.CTA ;  /* 0x0000000000007992 */ /* 0x0007ec0000008000 */
[----:B---3--:R-:W3:Y:S01]  /*7e00*/  FENCE.VIEW.ASYNC.S ;  /* 0x00000000000073c6 */ /* 0x008ee20000000000 */
[----:B------:R-:W-:Y:S01]  /*7e10*/  @P6 SHF.L.U32 R2, R54, 0x1f, RZ ;  /* 0x0000001f36026819 */ /* 0x000fe200000006ff */
        /* <DEDUP_REMOVED lines=12> */
.L_x_127:
[----:B------:R-:W-:Y:S05]  /*7ee0*/  BSYNC.RECONVERGENT B0 ;  /* 0x0000000000007941 */ /* 0x000fea0003800200 */
.L_x_126:
        /* <DEDUP_REMOVED lines=19> */
.L_x_131:
[----:B------:R-:W-:Y:S05]  /*8020*/  BSYNC B0 ;  /* 0x0000000000007941 */ /* 0x000fea0003800000 */
.L_x_130:
[----:B------:R-:W-:Y:S11]  /*8030*/  ISETP.NE.AND P0, PT, R65, RZ, PT ;  /* 0x000000ff4100720c */ /* 0x000ff60003f05270 */
[----:B------:R-:W-:Y:S02]  /*8040*/  @!UPT UIADD3 URZ, UPT, UPT, URZ, URZ, URZ ;  /* 0x000000fffffff290 */ /* 0x000fe4000fffe0ff */
[----:B------:R-:W-:Y:S05]  /*8050*/  @P0 WARPSYNC.ALL ;  /* 0x0000000000000948 */ /* 0x000fea0003800000 */
[----:B------:R4:W1:Y:S04]  /*8060*/  @P0 LDSM.16.M88.4 R28, [R62+UR44+0x200] ;  /* 0x0002002c3e1c083b */ /* 0x0008680008000200 */
[----:B------:R4:W1:Y:S02]  /*8070*/  @P0 LDSM.16.M88.4 R36, [R2+0x200] ;  /* 0x000200000224083b */ /* 0x0008640000000200 */
.L_x_129:
[----:B------:R-:W-:Y:S05]  /*8080*/  BSYNC B1 ;  /* 0x0000000000017941 */ /* 0x000fea0003800000 */
.L_x_128:
[----:B---3--:R-:W-:Y:S05]  /*8090*/  VIADD R0, R25, 0x60 ;  /* 0x0000006019007836 */ /* 0x008fea0000000000 */
[----:B------:R-:W-:Y:S04]  /*80a0*/  SHF.R.U32.HI R0, RZ, 0x15, R0 ;  /* 0x00000015ff007819 */ /* 0x000fe80000011600 */
[----:B------:R-:W-:Y:S11]  /*80b0*/  LOP3.LUT P0, RZ, R0, 0x3, R46, 0x48, !PT ;  /* 0x0000000300ff7812 */ /* 0x000ff6000780482e */
[----:B------:R-:W-:Y:S02]  /*80c0*/  @!UPT UIADD3 URZ, UPT, UPT, URZ, URZ, URZ ;  /* 0x000000fffffff290 */ /* 0x000fe4000fffe0ff */
[----:B------:R-:W-:Y:S05]  /*80d0*/  @!P0 BRA `(.L_x_133) ;  /* 0x0000000000408947 */ /* 0x000fea0003800000 */
[----:B------:R-:W3:Y:S01]  /*80e0*/  LDCU.64 UR8, c[0x4][0x70] ;  /* 0x01000e00ff0877ac */ /* 0x000ee20008000a00 */
[----:B------:R-:W-:Y:S01]  /*80f0*/  MOV R3, 0x0 ;  /* 0x0000000000037802 */ /* 0x000fe20000000f00 */
[----:B------:R-:W-:Y:S02]  /*8100*/  HFMA2 R12, -RZ, RZ, 0, 5.9604644775390625e-08 ;  /* 0x00000001ff0c7431 */ /* 0x000fe400000001ff */
[----:B-1----:R-:W-:Y:S02]  /*8110*/  IMAD.MOV.U32 R8, RZ, RZ, 0x192 ;  /* 0x00000192ff087424 */ /* 0x002fe400078e00ff */
[----:B------:R-:W-:Y:S01]  /*8120*/  IMAD.MOV.U32 R13, RZ, RZ, RZ ;  /* 0x000000ffff0d7224 */ /* 0x000fe200078e00ff */
[----:B------:R-:W1:Y:S01]  /*8130*/  LDCU.64 UR6, c[0x4][0x78] ;  /* 0x01000f00ff0677ac */ /* 0x000e620008000a00 */
[----:B----4-:R-:W4:Y:S01]  /*8140*/  LDC.64 R2, c[0x4][R3] ;  /* 0x0100000003027b82 */ /* 0x010f220000000a00 */
        /* <DEDUP_REMOVED lines=9> */
.L_x_133:
[----:B------:R-:W-:Y:S01]  /*81e0*/  ISETP.NE.AND P0, PT, R56, RZ, PT ;  /* 0x000000ff3800720c */ /* 0x000fe20003f05270 */
[----:B------:R-:W-:Y:S05]  /*81f0*/  WARPSYNC.ALL ;  /* 0x0000000000007948 */ /* 0x000fea0003800000 */
[----:B------:R-:W-:Y:S01]  /*8200*/  R2UR UR4, R25 ;  /* 0x00000000190472ca */ /* 0x000fe200000e0000 */
[--C-:B-1----:R-:W-:Y:S01]  /*8210*/  HADD2.F32 R0, -RZ, R28.reuse.H0_H0 ;  /* 0x2000001cff007230 */ /* 0x102fe20000004100 */
[----:B------:R-:W-:Y:S01]  /*8220*/  BSSY.RECONVERGENT B0, `(.L_x_134) ;  /* 0x0000052000007945 */ /* 0x000fe20003800200 */
[----:B----4-:R-:W-:Y:S02]  /*8230*/  HADD2.F32 R2, -RZ, R28.H1_H1 ;  /* 0x3000001cff027230 */ /* 0x010fe40000004100 */
[--C-:B------:R-:W-:Y:S02]  /*8240*/  HADD2.F32 R3, -RZ, R29.reuse.H0_H0 ;  /* 0x2000001dff037230 */ /* 0x100fe40000004100 */
[----:B------:R-:W-:Y:S02]  /*8250*/  HADD2.F32 R20, -RZ, R29.H1_H1 ;  /* 0x3000001dff147230 */ /* 0x000fe40000004100 */
[--C-:B------:R-:W-:Y:S02]  /*8260*/  HADD2.F32 R21, -RZ, R30.reuse.H0_H0 ;  /* 0x2000001eff157230 */ /* 0x100fe40000004100 */
[----:B------:R-:W-:Y:S02]  /*8270*/  HADD2.F32 R25, -RZ, R30.H1_H1 ;  /* 0x3000001eff197230 */ /* 0x000fe40000004100 */
[----:B------:R-:W1:Y:S01]  /*8280*/  LDTM.16dp256bit.x4 R4, tmem[UR4+0x60] ;  /* 0x00006004000479ee */ /* 0x000e620008120000 */
[----:B------:R-:W-:Y:S01]  /*8290*/  R2UR UR4, R26 ;  /* 0x000000001a0472ca */ /* 0x000fe200000e0000 */
[----:B------:R-:W-:Y:S01]  /*82a0*/  NOP ;  /* 0x0000000000007918 */ /* 0x000fe20000000000 */
[--C-:B------:R-:W-:Y:S02]  /*82b0*/  HADD2.F32 R26, -RZ, R31.reuse.H0_H0 ;  /* 0x2000001fff1a7230 */ /* 0x100fe40000004100 */
[----:B------:R-:W-:Y:S02]  /*82c0*/  HADD2.F32 R28, -RZ, R31.H1_H1 ;  /* 0x3000001fff1c7230 */ /* 0x000fe40000004100 */
[--C-:B------:R-:W-:Y:S02]  /*82d0*/  HADD2.F32 R29, -RZ, R36.reuse.H0_H0 ;  /* 0x20000024ff1d7230 */ /* 0x100fe40000004100 */
[----:B------:R-:W-:Y:S02]  /*82e0*/  HADD2.F32 R30, -RZ, R36.H1_H1 ;  /* 0x30000024ff1e7230 */ /* 0x000fe40000004100 */
[--C-:B------:R-:W-:Y:S02]  /*82f0*/  HADD2.F32 R31, -RZ, R37.reuse.H0_H0 ;  /* 0x20000025ff1f7230 */ /* 0x100fe40000004100 */
[----:B------:R-:W-:Y:S01]  /*8300*/  HADD2.F32 R32, -RZ, R37.H1_H1 ;  /* 0x30000025ff207230 */ /* 0x000fe20000004100 */
[----:B------:R-:W-:Y:S01]  /*8310*/  UIADD3 UR4, UPT, UPT, UR4, 0xd0, URZ ;  /* 0x000000d004047890 */ /* 0x000fe2000fffe0ff */
[--C-:B------:R-:W-:Y:S02]  /*8320*/  HADD2.F32 R33, -RZ, R38.reuse.H0_H0 ;  /* 0x20000026ff217230 */ /* 0x100fe40000004100 */
[----:B------:R-:W-:Y:S01]  /*8330*/  HADD2.F32 R34, -RZ, R38.H1_H1 ;  /* 0x30000026ff227230 */ /* 0x000fe20000004100 */
[----:B------:R-:W-:Y:S01]  /*8340*/  UPRMT UR4, UR52, 0x654, UR4 ;  /* 0x0000065434047896 */ /* 0x000fe20008000004 */
[--C-:B------:R-:W-:Y:S02]  /*8350*/  HADD2.F32 R35, -RZ, R39.reuse.H0_H0 ;  /* 0x20000027ff237230 */ /* 0x100fe40000004100 */
[----:B------:R-:W-:Y:S02]  /*8360*/  HADD2.F32 R36, -RZ, R39.H1_H1 ;  /* 0x30000027ff247230 */ /* 0x000fe40000004100 */
[C---:B-1----:R-:W-:Y:S01]  /*8370*/  FMUL R4, R24.reuse, R4 ;  /* 0x0000000418047220 */ /* 0x042fe20000400000 */
[C---:B------:R-:W-:Y:S01]  /*8380*/  FMUL R5, R24.reuse, R5 ;  /* 0x0000000518057220 */ /* 0x040fe20000400000 */
[C---:B------:R-:W-:Y:S02]  /*8390*/  FMUL R6, R24.reuse, R6 ;  /* 0x0000000618067220 */ /* 0x040fe40000400000 */
[----:B------:R-:W-:Y:S01]  /*83a0*/  SYNCS.ARRIVE.TRANS64.RED.A1T0 RZ, [UR4], RZ ;  /* 0x000000ffffff79a7 */ /* 0x000fe20008100404 */
[C---:B------:R-:W-:Y:S01]  /*83b0*/  FFMA R4, R27.reuse, R0, R4 ;  /* 0x000000001b047223 */ /* 0x040fe20000000004 */
[C---:B------:R-:W-:Y:S01]  /*83c0*/  FFMA R5, R27.reuse, R2, R5 ;  /* 0x000000021b057223 */ /* 0x040fe20000000005 */
[----:B------:R-:W-:Y:S01]  /*83d0*/  FFMA R6, R27, R3, R6 ;  /* 0x000000031b067223 */ /* 0x000fe20000000006 */
[C---:B------:R-:W-:Y:S01]  /*83e0*/  FMUL R7, R24.reuse, R7 ;  /* 0x0000000718077220 */ /* 0x040fe20000400000 */
[C---:B------:R-:W-:Y:S01]  /*83f0*/  FMUL R8, R24.reuse, R8 ;  /* 0x0000000818087220 */ /* 0x040fe20000400000 */
[C---:B------:R-:W-:Y:S01]  /*8400*/  FMUL R9, R24.reuse, R9 ;  /* 0x0000000918097220 */ /* 0x040fe20000400000 */
[----:B------:R-:W-:Y:S01]  /*8410*/  F2FP.F16.F32.PACK_AB R4, R5, R4 ;  /* 0x000000040504723e */ /* 0x000fe200000000ff */
[C---:B------:R-:W-:Y:S01]  /*8420*/  FFMA R7, R27.reuse, R20, R7 ;  /* 0x000000141b077223 */ /* 0x040fe20000000007 */
[C---:B------:R-:W-:Y:S01]  /*8430*/  FFMA R8, R27.reuse, R21, R8 ;  /* 0x000000151b087223 */ /* 0x040fe20000000008 */
[C---:B------:R-:W-:Y:S01]  /*8440*/  FFMA R9, R27.reuse, R25, R9 ;  /* 0x000000191b097223 */ /* 0x040fe20000000009 */
[C---:B------:R-:W-:Y:S01]  /*8450*/  FMUL R0, R24.reuse, R10 ;  /* 0x0000000a18007220 */ /* 0x040fe20000400000 */
[C---:B------:R-:W-:Y:S01]  /*8460*/  FMUL R2, R24.reuse, R11 ;  /* 0x0000000b18027220 */ /* 0x040fe20000400000 */
[C---:B------:R-:W-:Y:S01]  /*8470*/  FMUL R3, R24.reuse, R12 ;  /* 0x0000000c18037220 */ /* 0x040fe20000400000 */
[C---:B------:R-:W-:Y:S01]  /*8480*/  FMUL R10, R24.reuse, R13 ;  /* 0x0000000d180a7220 */ /* 0x040fe20000400000 */
[C---:B------:R-:W-:Y:S01]  /*8490*/  FFMA R0, R27.reuse, R26, R0 ;  /* 0x0000001a1b007223 */ /* 0x040fe20000000000 */
[C---:B------:R-:W-:Y:S01]  /*84a0*/  FMUL R11, R24.reuse, R14 ;  /* 0x0000000e180b7220 */ /* 0x040fe20000400000 */
[C---:B------:R-:W-:Y:S01]  /*84b0*/  FFMA R2, R27.reuse, R28, R2 ;  /* 0x0000001c1b027223 */ /* 0x040fe20000000002 */
[C---:B------:R-:W-:Y:S01]  /*84c0*/  FMUL R15, R24.reuse, R15 ;  /* 0x0000000f180f7220 */ /* 0x040fe20000400000 */
[C---:B------:R-:W-:Y:S01]  /*84d0*/  FMUL R12, R24.reuse, R16 ;  /* 0x00000010180c7220 */ /* 0x040fe20000400000 */
[C---:B------:R-:W-:Y:S01]  /*84e0*/  FFMA R3, R27.reuse, R29, R3 ;  /* 0x0000001d1b037223 */ /* 0x040fe20000000003 */
[C---:B------:R-:W-:Y:S01]  /*84f0*/  FMUL R13, R24.reuse, R17 ;  /* 0x00000011180d7220 */ /* 0x040fe20000400000 */
[C---:B------:R-:W-:Y:S01]  /*8500*/  FFMA R10, R27.reuse, R30, R10 ;  /* 0x0000001e1b0a7223 */ /* 0x040fe2000000000a */
[C---:B------:R-:W-:Y:S01]  /*8510*/  FMUL R14, R24.reuse, R18 ;  /* 0x00000012180e7220 */ /* 0x040fe20000400000 */
[C---:B------:R-:W-:Y:S01]  /*8520*/  FFMA R11, R27.reuse, R31, R11 ;  /* 0x0000001f1b0b7223 */ /* 0x040fe2000000000b */
[C---:B------:R-:W-:Y:S01]  /*8530*/  FFMA R15, R27.reuse, R32, R15 ;  /* 0x000000201b0f7223 */ /* 0x040fe2000000000f */
[----:B------:R-:W-:Y:S01]  /*8540*/  FMUL R19, R24, R19 ;  /* 0x0000001318137220 */ /* 0x000fe20000400000 */
[C---:B------:R-:W-:Y:S01]  /*8550*/  FFMA R12, R27.reuse, R33, R12 ;  /* 0x000000211b0c7223 */ /* 0x040fe2000000000c */
[C---:B------:R-:W-:Y:S01]  /*8560*/  FFMA R13, R27.reuse, R34, R13 ;  /* 0x000000221b0d7223 */ /* 0x040fe2000000000d */
[----:B------:R-:W-:Y:S01]  /*8570*/  FFMA R14, R27, R35, R14 ;  /* 0x000000231b0e7223 */ /* 0x000fe2000000000e */
[----:B------:R-:W-:Y:S01]  /*8580*/  F2FP.F16.F32.PACK_AB R5, R7, R6 ;  /* 0x000000060705723e */ /* 0x000fe200000000ff */
[----:B------:R-:W-:Y:S01]  /*8590*/  FFMA R19, R27, R36, R19 ;  /* 0x000000241b137223 */ /* 0x000fe20000000013 */
[----:B------:R-:W-:Y:S02]  /*85a0*/  F2FP.F16.F32.PACK_AB R6, R9, R8 ;  /* 0x000000080906723e */ /* 0x000fe400000000ff */
        /* <DEDUP_REMOVED lines=25> */
.L_x_135:
[----:B------:R-:W-:Y:S05]  /*8740*/  BSYNC.RECONVERGENT B0 ;  /* 0x0000000000007941 */ /* 0x000fea0003800200 */
.L_x_134:
[----:B------:R-:W-:Y:S01]  /*8750*/  BAR.SYNC.DEFER_BLOCKING 0x1, 0x80 ;  /* 0x0042000000007b1d */ /* 0x000fe20000010000 */
[----:B------:R-:W-:Y:S01]  /*8760*/  UISETP.NE.AND UP0, UPT, UR47, -0x4, UPT ;  /* 0xfffffffc2f00788c */ /* 0x000fe2000bf05270 */
[----:B------:R-:W-:Y:S08]  /*8770*/  IADD3 R22, PT, PT, R22, 0x1, RZ ;  /* 0x0000000116167810 */ /* 0x000ff00007ffe0ff */
[----:B------:R-:W-:Y:S05]  /*8780*/  BRA.U !UP0, `(.L_x_136) ;  /* 0x0000000108287547 */ /* 0x000fea000b800000 */
[----:B------:R-:W-:Y:S01]  /*8790*/  ISETP.NE.AND P0, PT, R59, RZ, PT ;  /* 0x000000ff3b00720c */ /* 0x000fe20003f05270 */
[----:B------:R-:W-:Y:S01]  /*87a0*/  IMAD.U32 R2, RZ, RZ, UR46 ;  /* 0x0000002eff027e24 */ /* 0x000fe2000f8e00ff */
[----:B------:R-:W-:Y:S01]  /*87b0*/  UIADD3 UR4, UPT, UPT, UR46, 0x1, URZ ;  /* 0x000000012e047890 */ /* 0x000fe2000fffe0ff */
[----:B------:R-:W-:Y:S03]  /*87c0*/  IMAD.U32 R0, RZ, RZ, UR52 ;  /* 0x00000034ff007e24 */ /* 0x000fe6000f8e00ff */
[----:B------:R-:W-:Y:S04]  /*87d0*/  UISETP.NE.AND UP0, UPT, UR4, 0x4, UPT ;  /* 0x000000040400788c */ /* 0x000fe8000bf05270 */
[----:B------:R-:W-:Y:S03]  /*87e0*/  USEL UR46, UR4, URZ, UP0 ;  /* 0x000000ff042e7287 */ /* 0x000fe60008000000 */
[----:B------:R-:W-:Y:S05]  /*87f0*/  @P0 LEA R2, R2, UR44, 0x3 ;  /* 0x0000002c02020c11 */ /* 0x000fea000f8e18ff */
[----:B------:R-:W-:Y:S05]  /*8800*/  @P0 VIADD R2, R2, 0x60 ;  /* 0x0000006002020836 */ /* 0x000fea0000000000 */
[----:B------:R-:W-:Y:S04]  /*8810*/  @P0 PRMT R0, R0, 0x654, R2 ;  /* 0x0000065400000816 */ /* 0x000fe80000000002 */
[----:B------:R3:W-:Y:S03]  /*8820*/  @P0 SYNCS.ARRIVE.TRANS64.RED.A1T0 RZ, [R0+URZ], RZ ;  /* 0x000000ff00ff09a7 */ /* 0x0007e600081004ff */
.L_x_136:
[----:B------:R-:W-:Y:S01]  /*8830*/  R2UR UR4, R47 ;  /* 0x000000002f0472ca */ /* 0x000fe200000e0000 */
[----:B------:R-:W-:Y:S01]  /*8840*/  UISETP.NE.AND UP0, UPT, UR62, URZ, UPT ;  /* 0x000000ff3e00728c */ /* 0x000fe2000bf05270 */
[----:B------:R-:W-:Y:S01]  /*8850*/  ISETP.NE.AND P0, PT, R51, 0x2, PT ;  /* 0x000000023300780c */ /* 0x000fe20003f05270 */
[----:B------:R-:W-:Y:S01]  /*8860*/  UIADD3 UR16, UPT, UPT, UR38, UR63, URZ ;  /* 0x0000003f26107290 */ /* 0x000fe2000fffe0ff */
[----:B------:R-:W-:Y:S01]  /*8870*/  ISETP.NE.AND P1, PT, R22, 0x4, PT ;  /* 0x000000041600780c */ /* 0x000fe20003f25270 */
[----:B------:R-:W-:Y:S01]  /*8880*/  UIADD3 UR47, UPT, UPT, UR47, 0x4, URZ ;  /* 0x000000042f2f7890 */ /* 0x000fe2000fffe0ff */
[----:B------:R-:W-:Y:S01]  /*8890*/  SEL R2, RZ, 0x1, P0 ;  /* 0x00000001ff027807 */ /* 0x000fe20000000000 */
[----:B------:R-:W-:Y:S01]  /*88a0*/  UMOV UR36, UR61 ;  /* 0x0000003d00247c82 */ /* 0x000fe20008000000 */
[----:B---3--:R-:W-:Y:S02]  /*88b0*/  SEL R0, RZ, 0x1, P1 ;  /* 0x00000001ff007807 */ /* 0x008fe40000800000 */
[----:B------:R-:W-:Y:S02]  /*88c0*/  LOP3.LUT R52, R52, R2, RZ, 0x3c, !PT ;  /* 0x0000000234347212 */ /* 0x000fe400078e3cff */
[----:B------:R-:W-:Y:S01]  /*88d0*/  LOP3.LUT R53, R53, R0, RZ, 0x3c, !PT ;  /* 0x0000000035357212 */ /* 0x000fe200078e3cff */
[----:B------:R-:W-:Y:S01]  /*88e0*/  UIADD3 UR20, UPT, UPT, UR37, UR4, URZ ;  /* 0x0000000425147290 */ /* 0x000fe2000fffe0ff */
[----:B------:R-:W-:Y:S02]  /*88f0*/  SEL R51, R51, RZ, P0 ;  /* 0x000000ff33337207 */ /* 0x000fe40000000000 */
[----:B------:R-:W-:Y:S01]  /*8900*/  SEL R22, R22, RZ, P1 ;  /* 0x000000ff16167207 */ /* 0x000fe20000800000 */
[----:B------:R-:W-:Y:S08]  /*8910*/  BRA.U UP0, `(.L_x_137) ;  /* 0xffffffcd00a47547 */ /* 0x000ff0000b83ffff */
[----:B------:R-:W-:-:S13]  /*8920*/  R2UR UR4, R48 ;  /* 0x00000000300472ca */ /* 0x000fda00000e0000 */
[----:B------:R-:W-:-:S09]  /*8930*/  UISETP.NE.AND UP0, UPT, UR4, URZ, UPT ;  /* 0x000000ff0400728c */ /* 0x000fd2000bf05270 */
[----:B------:R-:W-:Y:S05]  /*8940*/  BRA.U !UP0, `(.L_x_138) ;  /* 0x0000000108487547 */ /* 0x000fea000b800000 */
[----:B------:R-:W3:Y:S02]  /*8950*/  LDCU.64 UR4, c[0x0][0x890] ;  /* 0x00011200ff0477ac */ /* 0x000ee40008000a00 */
[----:B---3--:R-:W-:-:S04]  /*8960*/  UISETP.NE.U32.AND UP0, UPT, UR4, URZ, UPT ;  /* 0x000000ff0400728c */ /* 0x008fc8000bf05070 */
[----:B------:R-:W-:-:S09]  /*8970*/  UISETP.NE.AND.EX UP0, UPT, UR5, URZ, UPT, UP0 ;  /* 0x000000ff0500728c */ /* 0x000fd2000bf05300 */
[----:B------:R-:W-:Y:S05]  /*8980*/  BRA.U UP0, `(.L_x_139) ;  /* 0x00000001000c7547 */ /* 0x000fea000b800000 */
[----:B------:R-:W-:-:S13]  /*8990*/  FSETP.NEU.AND P0, PT, R27, RZ, PT ;  /* 0x000000ff1b00720b */ /* 0x000fda0003f0d000 */
[----:B------:R-:W-:Y:S05]  /*89a0*/  @!P0 EXIT ;  /* 0x000000000000894d */ /* 0x000fea0003800000 */
[----:B------:R-:W-:Y:S05]  /*89b0*/  BRA `(.L_x_138) ;  /* 0x00000000002c7947 */ /* 0x000fea0003800000 */
.L_x_139:
[----:B------:R-:W-:Y:S01]  /*89c0*/  ISETP.NE.AND P0, PT, R50, RZ, PT ;  /* 0x000000ff3200720c */ /* 0x000fe20003f05270 */
[----:B------:R-:W-:-:S12]  /*89d0*/  BSSY.RECONVERGENT B0, `(.L_x_138) ;  /* 0x0000009000007945 */ /* 0x000fd80003800200 */
[----:B------:R-:W-:Y:S05]  /*89e0*/  @P0 BRA `(.L_x_140) ;  /* 0x0000000000140947 */ /* 0x000fea0003800000 */
[----:B------:R-:W3:Y:S02]  /*89f0*/  LDCU.64 UR4, c[0x0][0x888] ;  /* 0x00011100ff0477ac */ /* 0x000ee40008000a00 */
[----:B---3--:R-:W-:-:S04]  /*8a00*/  ISETP.NE.U32.AND P0, PT, RZ, UR4, PT ;  /* 0x00000004ff007c0c */ /* 0x008fc8000bf05070 */
[----:B------:R-:W-:-:S13]  /*8a10*/  ISETP.NE.AND.EX P0, PT, RZ, UR5, PT, P0 ;  /* 0x00000005ff007c0c */ /* 0x000fda000bf05300 */
[----:B------:R-:W-:Y:S05]  /*8a20*/  @!P0 EXIT ;  /* 0x000000000000894d */ /* 0x000fea0003800000 */
[----:B------:R-:W-:Y:S05]  /*8a30*/  BRA `(.L_x_141) ;  /* 0x0000000000087947 */ /* 0x000fea0003800000 */
.L_x_140:
[----:B------:R-:W-:-:S13]  /*8a40*/  FSETP.NEU.AND P0, PT, R27, RZ, PT ;  /* 0x000000ff1b00720b */ /* 0x000fda0003f0d000 */
[----:B------:R-:W-:Y:S05]  /*8a50*/  @!P0 EXIT ;  /* 0x000000000000894d */ /* 0x000fea0003800000 */
.L_x_141:
[----:B------:R-:W-:Y:S05]  /*8a60*/  BSYNC.RECONVERGENT B0 ;  /* 0x0000000000007941 */ /* 0x000fea0003800200 */
.L_x_138:
[----:B------:R-:W-:Y:S01]  /*8a70*/  ULEA UR4, UR46, UR44, 0x3 ;  /* 0x0000002c2e047291 */ /* 0x000fe2000f8e18ff */
[----:B------:R-:W-:-:S04]  /*8a80*/  DEPBAR.LE SB0, 0x0 ;  /* 0x000080000000791a */ /* 0x000fc80000000000 */
[----:B------:R-:W-:-:S04]  /*8a90*/  UIADD3 UR4, UPT, UPT, UR4, 0x60, URZ ;  /* 0x0000006004047890 */ /* 0x000fc8000fffe0ff */
[----:B------:R-:W-:-:S09]  /*8aa0*/  UPRMT UR4, UR52, 0x654, UR4 ;  /* 0x0000065434047896 */ /* 0x000fd20008000004 */
[----:B------:R-:W-:Y:S01]  /*8ab0*/  SYNCS.ARRIVE.TRANS64.RED.A1T0 RZ, [UR4], RZ ;  /* 0x000000ffffff79a7 */ /* 0x000fe20008100404 */
[----:B------:R-:W-:Y:S05]  /*8ac0*/  EXIT ;  /* 0x000000000000794d */ /* 0x000fea0003800000 */
.L_x_24:
[----:B--2---:R2:W3:Y:S02]  /*8ad0*/  SYNCS.PHASECHK.TRANS64.TRYWAIT P0, [R0+URZ+0x100], R2 ;  /* 0x00010002000075a7 */ /* 0x0044e400080011ff */
[----:B---3--:R-:W-:Y:S05]  /*8ae0*/  @!P0 NANOSLEEP.SYNCS 0x989680 ;  /* 0x009896800000895d */ /* 0x008fea0003900000 */
[----:B------:R-:W3:Y:S02]  /*8af0*/  @!P0 SYNCS.PHASECHK.TRANS64 P0, [R0+URZ+0x100], R2 ;  /* 0x00010002000085a7 */ /* 0x000ee400080010ff */
[----:B---3--:R-:W-:Y:S05]  /*8b00*/  @!P0 BRA `(.L_x_24) ;  /* 0xfffffffc00f08947 */ /* 0x008fea000383ffff */
[----:B------:R-:W-:Y:S05]  /*8b10*/  BRA `(.L_x_142) ;  /* 0xffffff8c00b47947 */ /* 0x000fea000383ffff */
.L_x_27:
[----:B-1----:R-:W-:-:S07]  /*8b20*/  MOV R0, UR33 ;  /* 0x0000002100007c02 */ /* 0x002fce0008000f00 */
.L_x_143:
[----:B-1----:R1:W2:Y:S02]  /*8b30*/  SYNCS.PHASECHK.TRANS64.TRYWAIT P0, [R0+URZ+0x20], R3 ;  /* 0x00002003000075a7 */ /* 0x0022a400080011ff */
[----:B--2---:R-:W-:Y:S05]  /*8b40*/  @!P0 NANOSLEEP.SYNCS 0x989680 ;  /* 0x009896800000895d */ /* 0x004fea0003900000 */
[----:B------:R-:W2:Y:S02]  /*8b50*/  @!P0 SYNCS.PHASECHK.TRANS64 P0, [R0+URZ+0x20], R3 ;  /* 0x00002003000085a7 */ /* 0x000ea400080010ff */
[----:B--2---:R-:W-:Y:S05]  /*8b60*/  @!P0 BRA `(.L_x_143) ;  /* 0xfffffffc00f08947 */ /* 0x004fea000383ffff */
[----:B------:R-:W-:Y:S05]  /*8b70*/  BRA `(.L_x_26) ;  /* 0xffffff9000007947 */ /* 0x000fea000383ffff */
.L_x_36:
[----:B-1----:R-:W-:-:S07]  /*8b80*/  MOV R0, UR33 ;  /* 0x0000002100007c02 */ /* 0x002fce0008000f00 */
.L_x_144:
[----:B-1----:R1:W2:Y:S02]  /*8b90*/  SYNCS.PHASECHK.TRANS64.TRYWAIT P0, [R0+URZ+0x20], R3 ;  /* 0x00002003000075a7 */ /* 0x0022a400080011ff */
[----:B--2---:R-:W-:Y:S05]  /*8ba0*/  @!P0 NANOSLEEP.SYNCS 0x989680 ;  /* 0x009896800000895d */ /* 0x004fea0003900000 */
[----:B------:R-:W2:Y:S02]  /*8bb0*/  @!P0 SYNCS.PHASECHK.TRANS64 P0, [R0+URZ+0x20], R3 ;  /* 0x00002003000085a7 */ /* 0x000ea400080010ff */
[----:B--2---:R-:W-:Y:S05]  /*8bc0*/  @!P0 BRA `(.L_x_144) ;  /* 0xfffffffc00f08947 */ /* 0x004fea000383ffff */
[----:B------:R-:W-:Y:S05]  /*8bd0*/  BRA `(.L_x_35) ;  /* 0xffffff94000c7947 */ /* 0x000fea000383ffff */
.L_x_43:
[----:B-1----:R1:W4:Y:S02]  /*8be0*/  SYNCS.PHASECHK.TRANS64.TRYWAIT P0, [R3+URZ+0x90], R0 ;  /* 0x00009000030075a7 */ /* 0x00232400080011ff */
[----:B----4-:R-:W-:Y:S05]  /*8bf0*/  @!P0 NANOSLEEP.SYNCS 0x989680 ;  /* 0x009896800000895d */ /* 0x010fea0003900000 */
[----:B------:R-:W4:Y:S02]  /*8c00*/  @!P0 SYNCS.PHASECHK.TRANS64 P0, [R3+URZ+0x90], R0 ;  /* 0x00009000030085a7 */ /* 0x000f2400080010ff */
[----:B----4-:R-:W-:Y:S05]  /*8c10*/  @!P0 BRA `(.L_x_43) ;  /* 0xfffffffc00f08947 */ /* 0x010fea000383ffff */
[----:B------:R-:W-:Y:S05]  /*8c20*/  BRA `(.L_x_145) ;  /* 0xffffff9400f87947 */ /* 0x000fea000383ffff */
.L_x_47:
[----:B------:R-:W-:-:S07]  /*8c30*/  MOV R0, UR4 ;  /* 0x0000000400007c02 */ /* 0x000fce0008000f00 */
.L_x_146:
[----:B-1----:R1:W2:Y:S02]  /*8c40*/  SYNCS.PHASECHK.TRANS64.TRYWAIT P0, [R0+URZ], R2 ;  /* 0x00000002000075a7 */ /* 0x0022a400080011ff */
[----:B--2---:R-:W-:Y:S05]  /*8c50*/  @!P0 NANOSLEEP.SYNCS 0x989680 ;  /* 0x009896800000895d */ /* 0x004fea0003900000 */
[----:B------:R-:W2:Y:S02]  /*8c60*/  @!P0 SYNCS.PHASECHK.TRANS64 P0, [R0+URZ], R2 ;  /* 0x00000002000085a7 */ /* 0x000ea400080010ff */
[----:B--2---:R-:W-:Y:S05]  /*8c70*/  @!P0 BRA `(.L_x_146) ;  /* 0xfffffffc00f08947 */ /* 0x004fea000383ffff */
[----:B------:R-:W-:Y:S05]  /*8c80*/  BRA `(.L_x_147) ;  /* 0xffffff9c00a07947 */ /* 0x000fea000383ffff */
.L_x_48:
[----:B------:R-:W-:-:S07]  /*8c90*/  MOV R0, UR5 ;  /* 0x0000000500007c02 */ /* 0x000fce0008000f00 */
.L_x_148:
[----:B-1----:R1:W2:Y:S02]  /*8ca0*/  SYNCS.PHASECHK.TRANS64.TRYWAIT P0, [R0+URZ], R3 ;  /* 0x00000003000075a7 */ /* 0x0022a400080011ff */
[----:B--2---:R-:W-:Y:S05]  /*8cb0*/  @!P0 NANOSLEEP.SYNCS 0x989680 ;  /* 0x009896800000895d */ /* 0x004fea0003900000 */
[----:B------:R-:W2:Y:S02]  /*8cc0*/  @!P0 SYNCS.PHASECHK.TRANS64 P0, [R0+URZ], R3 ;  /* 0x00000003000085a7 */ /* 0x000ea400080010ff */
[----:B--2---:R-:W-:Y:S05]  /*8cd0*/  @!P0 BRA `(.L_x_148) ;  /* 0xfffffffc00f08947 */ /* 0x004fea000383ffff */
[----:B------:R-:W-:Y:S05]  /*8ce0*/  BRA `(.L_x_149) ;  /* 0xffffff9c00ac7947 */ /* 0x000fea000383ffff */
.L_x_49:
[----:B------:R-:W-:-:S07]  /*8cf0*/  MOV R0, UR5 ;  /* 0x0000000500007c02 */ /* 0x000fce0008000f00 */
.L_x_150:
[----:B-1----:R1:W2:Y:S02]  /*8d00*/  SYNCS.PHASECHK.TRANS64.TRYWAIT P0, [R0+URZ], R3 ;  /* 0x00000003000075a7 */ /* 0x0022a400080011ff */
[----:B--2---:R-:W-:Y:S05]  /*8d10*/  @!P0 NANOSLEEP.SYNCS 0x989680 ;  /* 0x009896800000895d */ /* 0x004fea0003900000 */
[----:B------:R-:W2:Y:S02]  /*8d20*/  @!P0 SYNCS.PHASECHK.TRANS64 P0, [R0+URZ], R3 ;  /* 0x00000003000085a7 */ /* 0x000ea400080010ff */
[----:B--2---:R-:W-:Y:S05]  /*8d30*/  @!P0 BRA `(.L_x_150) ;  /* 0xfffffffc00f08947 */ /* 0x004fea000383ffff */
[----:B------:R-:W-:Y:S05]  /*8d40*/  BRA `(.L_x_151) ;  /* 0xffffff9c00b87947 */ /* 0x000fea000383ffff */
.L_x_52:
[----:B--2---:R2:W3:Y:S02]  /*8d50*/  SYNCS.PHASECHK.TRANS64.TRYWAIT P0, [R2+URZ+0xf0], R4 ;  /* 0x0000f004020075a7 */ /* 0x0044e400080011ff */
[----:B---3--:R-:W-:Y:S05]  /*8d60*/  @!P0 NANOSLEEP.SYNCS 0x989680 ;  /* 0x009896800000895d */ /* 0x008fea0003900000 */
[----:B------:R-:W3:Y:S02]  /*8d70*/  @!P0 SYNCS.PHASECHK.TRANS64 P0, [R2+URZ+0xf0], R4 ;  /* 0x0000f004020085a7 */ /* 0x000ee400080010ff */
[----:B---3--:R-:W-:Y:S05]  /*8d80*/  @!P0 BRA `(.L_x_52) ;  /* 0xfffffffc00f08947 */ /* 0x008fea000383ffff */
[----:B------:R-:W-:Y:S05]  /*8d90*/  BRA `(.L_x_152) ;  /* 0xffffffa000147947 */ /* 0x000fea000383ffff */
.L_x_53:
[----:B------:R-:W-:-:S07]  /*8da0*/  MOV R2, UR4 ;  /* 0x0000000400027c02 */ /* 0x000fce0008000f00 */
.L_x_153:
[----:B--2---:R2:W3:Y:S02]  /*8db0*/  SYNCS.PHASECHK.TRANS64.TRYWAIT P0, [R2+URZ+0xa0], R5 ;  /* 0x0000a005020075a7 */ /* 0x0044e400080011ff */
[----:B---3--:R-:W-:Y:S05]  /*8dc0*/  @!P0 NANOSLEEP.SYNCS 0x989680 ;  /* 0x009896800000895d */ /* 0x008fea0003900000 */
[----:B------:R-:W3:Y:S02]  /*8dd0*/  @!P0 SYNCS.PHASECHK.TRANS64 P0, [R2+URZ+0xa0], R5 ;  /* 0x0000a005020085a7 */ /* 0x000ee400080010ff */
[----:B---3--:R-:W-:Y:S05]  /*8de0*/  @!P0 BRA `(.L_x_153) ;  /* 0xfffffffc00f08947 */ /* 0x008fea000383ffff */
[----:B------:R-:W-:Y:S05]  /*8df0*/  BRA `(.L_x_154) ;  /* 0xffffffa000247947 */ /* 0x000fea000383ffff */
.L_x_54:
[----:B--2---:R2:W3:Y:S02]  /*8e00*/  SYNCS.PHASECHK.TRANS64.TRYWAIT P1, [R2+URZ+0x90], R4 ;  /* 0x00009004020075a7 */ /* 0x0044e400080211ff */
[----:B---3--:R-:W-:Y:S05]  /*8e10*/  @!P1 NANOSLEEP.SYNCS 0x989680 ;  /* 0x009896800000995d */ /* 0x008fea0003900000 */
[----:B------:R-:W3:Y:S02]  /*8e20*/  @!P1 SYNCS.PHASECHK.TRANS64 P1, [R2+URZ+0x90], R4 ;  /* 0x00009004020095a7 */ /* 0x000ee400080210ff */
[----:B---3--:R-:W-:Y:S05]  /*8e30*/  @!P1 BRA `(.L_x_54) ;  /* 0xfffffffc00f09947 */ /* 0x008fea000383ffff */
[----:B------:R-:W-:Y:S05]  /*8e40*/  BRA `(.L_x_155) ;  /* 0xffffffa000547947 */ /* 0x000fea000383ffff */
.L_x_57:
[----:B------:R-:W-:-:S07]  /*8e50*/  MOV R0, UR4 ;  /* 0x0000000400007c02 */ /* 0x000fce0008000f00 */
.L_x_156:
[----:B--2---:R2:W3:Y:S02]  /*8e60*/  SYNCS.PHASECHK.TRANS64.TRYWAIT P0, [R0+URZ+0xa0], R2 ;  /* 0x0000a002000075a7 */ /* 0x0044e400080011ff */
[----:B---3--:R-:W-:Y:S05]  /*8e70*/  @!P0 NANOSLEEP.SYNCS 0x989680 ;  /* 0x009896800000895d */ /* 0x008fea0003900000 */
[----:B------:R-:W3:Y:S02]  /*8e80*/  @!P0 SYNCS.PHASECHK.TRANS64 P0, [R0+URZ+0xa0], R2 ;  /* 0x0000a002000085a7 */ /* 0x000ee400080010ff */
[----:B---3--:R-:W-:Y:S05]  /*8e90*/  @!P0 BRA `(.L_x_156) ;  /* 0xfffffffc00f08947 */ /* 0x008fea000383ffff */
[----:B------:R-:W-:Y:S05]  /*8ea0*/  BRA `(.L_x_56) ;  /* 0xffffffa000a87947 */ /* 0x000fea000383ffff */
.L_x_64:
[----:B-1----:R1:W2:Y:S02]  /*8eb0*/  SYNCS.PHASECHK.TRANS64.TRYWAIT P1, [R0+URZ+0x90], R2 ;  /* 0x00009002000075a7 */ /* 0x0022a400080211ff */
[----:B--2---:R-:W-:Y:S05]  /*8ec0*/  @!P1 NANOSLEEP.SYNCS 0x989680 ;  /* 0x009896800000995d */ /* 0x004fea0003900000 */
[----:B------:R-:W2:Y:S02]  /*8ed0*/  @!P1 SYNCS.PHASECHK.TRANS64 P1, [R0+URZ+0x90], R2 ;  /* 0x00009002000095a7 */ /* 0x000ea400080210ff */
[----:B--2---:R-:W-:Y:S05]  /*8ee0*/  @!P1 BRA `(.L_x_64) ;  /* 0xfffffffc00f09947 */ /* 0x004fea000383ffff */
[----:B------:R-:W-:Y:S05]  /*8ef0*/  BRA `(.L_x_157) ;  /* 0xffffffa8003c7947 */ /* 0x000fea000383ffff */
.L_x_65:
[----:B------:R-:W-:-:S07]  /*8f00*/  MOV R2, UR46 ;  /* 0x0000002e00027c02 */ /* 0x000fce0008000f00 */
.L_x_158:
[----:B-1----:R1:W2:Y:S02]  /*8f10*/  SYNCS.PHASECHK.TRANS64.TRYWAIT P0, [R2+URZ+0xd0], R0 ;  /* 0x0000d000020075a7 */ /* 0x0022a400080011ff */
[----:B--2---:R-:W-:Y:S05]  /*8f20*/  @!P0 NANOSLEEP.SYNCS 0x989680 ;  /* 0x009896800000895d */ /* 0x004fea0003900000 */
[----:B------:R-:W2:Y:S02]  /*8f30*/  @!P0 SYNCS.PHASECHK.TRANS64 P0, [R2+URZ+0xd0], R0 ;  /* 0x0000d000020085a7 */ /* 0x000ea400080010ff */
[----:B--2---:R-:W-:Y:S05]  /*8f40*/  @!P0 BRA `(.L_x_158) ;  /* 0xfffffffc00f08947 */ /* 0x004fea000383ffff */
[----:B------:R-:W-:Y:S05]  /*8f50*/  BRA `(.L_x_159) ;  /* 0xffffffa8008c7947 */ /* 0x000fea000383ffff */
.L_x_68:
[----:B------:R-:W-:Y:S07]  /*8f60*/  MOV R0, UR7 ;  /* 0x0000000700007c02 */ /* 0x000fee0008000f00 */
.L_x_160:
[----:B-1----:R1:W2:Y:S02]  /*8f70*/  SYNCS.PHASECHK.TRANS64.TRYWAIT P0, [R0+URZ], R2 ;  /* 0x00000002000075a7 */ /* 0x0022a400080011ff */
[----:B--2---:R-:W-:Y:S05]  /*8f80*/  @!P0 NANOSLEEP.SYNCS 0x989680 ;  /* 0x009896800000895d */ /* 0x004fea0003900000 */
[----:B------:R-:W2:Y:S02]  /*8f90*/  @!P0 SYNCS.PHASECHK.TRANS64 P0, [R0+URZ], R2 ;  /* 0x00000002000085a7 */ /* 0x000ea400080010ff */
[----:B--2---:R-:W-:Y:S05]  /*8fa0*/  @!P0 BRA `(.L_x_160) ;  /* 0xfffffffc00f08947 */ /* 0x004fea000383ffff */
[----:B------:R-:W-:Y:S05]  /*8fb0*/  BRA `(.L_x_67) ;  /* 0xffffffa800a87947 */ /* 0x000fea000383ffff */
.L_x_71:
[----:B------:R-:W-:-:S07]  /*8fc0*/  MOV R0, UR4 ;  /* 0x0000000400007c02 */ /* 0x000fce0008000f00 */
.L_x_161:
[----:B--2---:R2:W4:Y:S02]  /*8fd0*/  SYNCS.PHASECHK.TRANS64.TRYWAIT P0, [R0+URZ], R2 ;  /* 0x00000002000075a7 */ /* 0x00452400080011ff */
[----:B----4-:R-:W-:Y:S05]  /*8fe0*/  @!P0 NANOSLEEP.SYNCS 0x989680 ;  /* 0x009896800000895d */ /* 0x010fea0003900000 */
[----:B------:R-:W4:Y:S02]  /*8ff0*/  @!P0 SYNCS.PHASECHK.TRANS64 P0, [R0+URZ], R2 ;  /* 0x00000002000085a7 */ /* 0x000f2400080010ff */
[----:B----4-:R-:W-:Y:S05]  /*9000*/  @!P0 BRA `(.L_x_161) ;  /* 0xfffffffc00f08947 */ /* 0x010fea000383ffff */
[----:B------:R-:W-:Y:S05]  /*9010*/  BRA `(.L_x_162) ;  /* 0xffffffac00d47947 */ /* 0x000fea000383ffff */
.L_x_72:
[----:B------:R-:W-:-:S07]  /*9020*/  MOV R0, UR5 ;  /* 0x0000000500007c02 */ /* 0x000fce0008000f00 */
.L_x_163:
[----:B-1----:R1:W2:Y:S02]  /*9030*/  SYNCS.PHASECHK.TRANS64.TRYWAIT P0, [R0+URZ], R3 ;  /* 0x00000003000075a7 */ /* 0x0022a400080011ff */
[----:B--2---:R-:W-:Y:S05]  /*9040*/  @!P0 NANOSLEEP.SYNCS 0x989680 ;  /* 0x009896800000895d */ /* 0x004fea0003900000 */
[----:B------:R-:W2:Y:S02]  /*9050*/  @!P0 SYNCS.PHASECHK.TRANS64 P0, [R0+URZ], R3 ;  /* 0x00000003000085a7 */ /* 0x000ea400080010ff */
[----:B--2---:R-:W-:Y:S05]  /*9060*/  @!P0 BRA `(.L_x_163) ;  /* 0xfffffffc00f08947 */ /* 0x004fea000383ffff */
[----:B------:R-:W-:Y:S05]  /*9070*/  BRA `(.L_x_164) ;  /* 0xffffffac00e07947 */ /* 0x000fea000383ffff */
.L_x_73:
[----:B------:R-:W-:-:S07]  /*9080*/  MOV R0, UR5 ;  /* 0x0000000500007c02 */ /* 0x000fce0008000f00 */
.L_x_165:
[----:B-1----:R1:W2:Y:S02]  /*9090*/  SYNCS.PHASECHK.TRANS64.TRYWAIT P0, [R0+URZ], R3 ;  /* 0x00000003000075a7 */ /* 0x0022a400080011ff */
[----:B--2---:R-:W-:Y:S05]  /*90a0*/  @!P0 NANOSLEEP.SYNCS 0x989680 ;  /* 0x009896800000895d */ /* 0x004fea0003900000 */
[----:B------:R-:W2:Y:S02]  /*90b0*/  @!P0 SYNCS.PHASECHK.TRANS64 P0, [R0+URZ], R3 ;  /* 0x00000003000085a7 */ /* 0x000ea400080010ff */
[----:B--2---:R-:W-:Y:S05]  /*90c0*/  @!P0 BRA `(.L_x_165) ;  /* 0xfffffffc00f08947 */ /* 0x004fea000383ffff */
[----:B------:R-:W-:Y:S05]  /*90d0*/  BRA `(.L_x_166) ;  /* 0xffffffac00ec7947 */ /* 0x000fea000383ffff */
.L_x_74:
[----:B-1----:R-:W-:-:S07]  /*90e0*/  MOV R0, UR4 ;  /* 0x0000000400007c02 */ /* 0x002fce0008000f00 */
.L_x_167:
[----:B-1----:R1:W2:Y:S02]  /*90f0*/  SYNCS.PHASECHK.TRANS64.TRYWAIT P0, [R0+URZ], R2 ;  /* 0x00000002000075a7 */ /* 0x0022a400080011ff */
[----:B--2---:R-:W-:Y:S05]  /*9100*/  @!P0 NANOSLEEP.SYNCS 0x989680 ;  /* 0x009896800000895d */ /* 0x004fea0003900000 */
[----:B------:R-:W2:Y:S02]  /*9110*/  @!P0 SYNCS.PHASECHK.TRANS64 P0, [R0+URZ], R2 ;  /* 0x00000002000085a7 */ /* 0x000ea400080010ff */
[----:B--2---:R-:W-:Y:S05]  /*9120*/  @!P0 BRA `(.L_x_167) ;  /* 0xfffffffc00f08947 */ /* 0x004fea000383ffff */
[----:B------:R-:W-:Y:S05]  /*9130*/  BRA `(.L_x_168) ;  /* 0xffffffac00f87947 */ /* 0x000fea000383ffff */
.L_x_79:
[----:B---3--:R3:W4:Y:S02]  /*9140*/  SYNCS.PHASECHK.TRANS64.TRYWAIT P0, [R12+URZ+0x90], R0 ;  /* 0x000090000c0075a7 */ /* 0x00872400080011ff */
[----:B----4-:R-:W-:Y:S05]  /*9150*/  @!P0 NANOSLEEP.SYNCS 0x989680 ;  /* 0x009896800000895d */ /* 0x010fea0003900000 */
[----:B------:R-:W4:Y:S02]  /*9160*/  @!P0 SYNCS.PHASECHK.TRANS64 P0, [R12+URZ+0x90], R0 ;  /* 0x000090000c0085a7 */ /* 0x000f2400080010ff */
[----:B----4-:R-:W-:Y:S05]  /*9170*/  @!P0 BRA `(.L_x_79) ;  /* 0xfffffffc00f08947 */ /* 0x010fea000383ffff */
[----:B------:R-:W-:Y:S05]  /*9180*/  BRA `(.L_x_169) ;  /* 0xffffffb400187947 */ /* 0x000fea000383ffff */
.L_x_82:
[----:B-1----:R-:W-:Y:S07]  /*9190*/  MOV R0, UR21 ;  /* 0x0000001500007c02 */ /* 0x002fee0008000f00 */
.L_x_170:
[----:B-1----:R1:W3:Y:S02]  /*91a0*/  SYNCS.PHASECHK.TRANS64.TRYWAIT P2, [R0+URZ+0x88], R6 ;  /* 0x00008806000075a7 */ /* 0x0022e400080411ff */
[----:B---3--:R-:W-:Y:S05]  /*91b0*/  @!P2 NANOSLEEP.SYNCS 0x989680 ;  /* 0x009896800000a95d */ /* 0x008fea0003900000 */
[----:B------:R-:W3:Y:S02]  /*91c0*/  @!P2 SYNCS.PHASECHK.TRANS64 P2, [R0+URZ+0x88], R6 ;  /* 0x000088060000a5a7 */ /* 0x000ee400080410ff */
[----:B---3--:R-:W-:Y:S05]  /*91d0*/  @!P2 BRA `(.L_x_170) ;  /* 0xfffffffc00f0a947 */ /* 0x008fea000383ffff */
[----:B------:R-:W-:Y:S05]  /*91e0*/  BRA `(.L_x_81) ;  /* 0xffffffb800807947 */ /* 0x000fea000383ffff */
.L_x_85:
[----:B------:R-:W-:Y:S07]  /*91f0*/  MOV R0, UR21 ;  /* 0x0000001500007c02 */ /* 0x000fee0008000f00 */
.L_x_171:
[----:B-1----:R1:W3:Y:S02]  /*9200*/  SYNCS.PHASECHK.TRANS64.TRYWAIT P0, [R0+URZ+0x60], R9 ;  /* 0x00006009000075a7 */ /* 0x0022e400080011ff */
[----:B---3--:R-:W-:Y:S05]  /*9210*/  @!P0 NANOSLEEP.SYNCS 0x989680 ;  /* 0x009896800000895d */ /* 0x008fea0003900000 */
[----:B------:R-:W3:Y:S02]  /*9220*/  @!P0 SYNCS.PHASECHK.TRANS64 P0, [R0+URZ+0x60], R9 ;  /* 0x00006009000085a7 */ /* 0x000ee400080010ff */
[----:B---3--:R-:W-:Y:S05]  /*9230*/  @!P0 BRA `(.L_x_171) ;  /* 0xfffffffc00f08947 */ /* 0x008fea000383ffff */
[----:B------:R-:W-:Y:S05]  /*9240*/  BRA `(.L_x_172) ;  /* 0xffffffb800dc7947 */ /* 0x000fea000383ffff */
.L_x_86:
[----:B------:R-:W-:Y:S07]  /*9250*/  MOV R0, UR21 ;  /* 0x0000001500007c02 */ /* 0x000fee0008000f00 */
.L_x_173:
[----:B-1----:R1:W3:Y:S02]  /*9260*/  SYNCS.PHASECHK.TRANS64.TRYWAIT P0, [R0+URZ+0x68], R9 ;  /* 0x00006809000075a7 */ /* 0x0022e400080011ff */
[----:B---3--:R-:W-:Y:S05]  /*9270*/  @!P0 NANOSLEEP.SYNCS 0x989680 ;  /* 0x009896800000895d */ /* 0x008fea0003900000 */
[----:B------:R-:W3:Y:S02]  /*9280*/  @!P0 SYNCS.PHASECHK.TRANS64 P0, [R0+URZ+0x68], R9 ;  /* 0x00006809000085a7 */ /* 0x000ee400080010ff */
[----:B---3--:R-:W-:Y:S05]  /*9290*/  @!P0 BRA `(.L_x_173) ;  /* 0xfffffffc00f08947 */ /* 0x008fea000383ffff */
[----:B------:R-:W-:Y:S05]  /*92a0*/  BRA `(.L_x_174) ;  /* 0xffffffbc00187947 */ /* 0x000fea000383ffff */
.L_x_87:
[----:B------:R-:W-:Y:S07]  /*92b0*/  MOV R0, UR21 ;  /* 0x0000001500007c02 */ /* 0x000fee0008000f00 */
.L_x_175:
[----:B-1----:R1:W3:Y:S02]  /*92c0*/  SYNCS.PHASECHK.TRANS64.TRYWAIT P0, [R0+URZ+0x70], R9 ;  /* 0x00007009000075a7 */ /* 0x0022e400080011ff */
[----:B---3--:R-:W-:Y:S05]  /*92d0*/  @!P0 NANOSLEEP.SYNCS 0x989680 ;  /* 0x009896800000895d */ /* 0x008fea0003900000 */
[----:B------:R-:W3:Y:S02]  /*92e0*/  @!P0 SYNCS.PHASECHK.TRANS64 P0, [R0+URZ+0x70], R9 ;  /* 0x00007009000085a7 */ /* 0x000ee400080010ff */
[----:B---3--:R-:W-:Y:S05]  /*92f0*/  @!P0 BRA `(.L_x_175) ;  /* 0xfffffffc00f08947 */ /* 0x008fea000383ffff */
[----:B------:R-:W-:Y:S05]  /*9300*/  BRA `(.L_x_176) ;  /* 0xffffffbc00607947 */ /* 0x000fea000383ffff */
.L_x_88:
[----:B------:R-:W-:Y:S07]  /*9310*/  MOV R0, UR21 ;  /* 0x0000001500007c02 */ /* 0x000fee0008000f00 */
.L_x_177:
[----:B-1----:R1:W3:Y:S02]  /*9320*/  SYNCS.PHASECHK.TRANS64.TRYWAIT P0, [R0+URZ+0x78], R9 ;  /* 0x00007809000075a7 */ /* 0x0022e400080011ff */
[----:B---3--:R-:W-:Y:S05]  /*9330*/  @!P0 NANOSLEEP.SYNCS 0x989680 ;  /* 0x009896800000895d */ /* 0x008fea0003900000 */
[----:B------:R-:W3:Y:S02]  /*9340*/  @!P0 SYNCS.PHASECHK.TRANS64 P0, [R0+URZ+0x78], R9 ;  /* 0x00007809000085a7 */ /* 0x000ee400080010ff */
[----:B---3--:R-:W-:Y:S05]  /*9350*/  @!P0 BRA `(.L_x_177) ;  /* 0xfffffffc00f08947 */ /* 0x008fea000383ffff */
[----:B------:R-:W-:Y:S05]  /*9360*/  BRA `(.L_x_178) ;  /* 0xffffffbc00a47947 */ /* 0x000fea000383ffff */
.L_x_90:
[----:B------:R-:W-:-:S07]  /*9370*/  MOV R0, UR21 ;  /* 0x0000001500007c02 */ /* 0x000fce0008000f00 */
.L_x_179:
[----:B-1----:R1:W4:Y:S02]  /*9380*/  SYNCS.PHASECHK.TRANS64.TRYWAIT P0, [R0+URZ+0x60], R2 ;  /* 0x00006002000075a7 */ /* 0x00232400080011ff */
[----:B----4-:R-:W-:Y:S05]  /*9390*/  @!P0 NANOSLEEP.SYNCS 0x989680 ;  /* 0x009896800000895d */ /* 0x010fea0003900000 */
[----:B------:R-:W4:Y:S02]  /*93a0*/  @!P0 SYNCS.PHASECHK.TRANS64 P0, [R0+URZ+0x60], R2 ;  /* 0x00006002000085a7 */ /* 0x000f2400080010ff */
[----:B----4-:R-:W-:Y:S05]  /*93b0*/  @!P0 BRA `(.L_x_179) ;  /* 0xfffffffc00f08947 */ /* 0x010fea000383ffff */
[----:B------:R-:W-:Y:S05]  /*93c0*/  BRA `(.L_x_180) ;  /* 0xffffffc000187947 */ /* 0x000fea000383ffff */
.L_x_91:
[----:B-1----:R-:W-:-:S07]  /*93d0*/  MOV R0, UR21 ;  /* 0x0000001500007c02 */ /* 0x002fce0008000f00 */
.L_x_181:
[----:B-1----:R1:W4:Y:S02]  /*93e0*/  SYNCS.PHASECHK.TRANS64.TRYWAIT P0, [R0+URZ+0x68], R2 ;  /* 0x00006802000075a7 */ /* 0x00232400080011ff */
[----:B----4-:R-:W-:Y:S05]  /*93f0*/  @!P0 NANOSLEEP.SYNCS 0x989680 ;  /* 0x009896800000895d */ /* 0x010fea0003900000 */
[----:B------:R-:W4:Y:S02]  /*9400*/  @!P0 SYNCS.PHASECHK.TRANS64 P0, [R0+URZ+0x68], R2 ;  /* 0x00006802000085a7 */ /* 0x000f2400080010ff */
[----:B----4-:R-:W-:Y:S05]  /*9410*/  @!P0 BRA `(.L_x_181) ;  /* 0xfffffffc00f08947 */ /* 0x010fea000383ffff */
[----:B------:R-:W-:Y:S05]  /*9420*/  BRA `(.L_x_182) ;  /* 0xffffffc000087947 */ /* 0x000fea000383ffff */
.L_x_92:
[----:B-1----:R-:W-:-:S07]  /*9430*/  MOV R0, UR21 ;  /* 0x0000001500007c02 */ /* 0x002fce0008000f00 */
.L_x_183:
[----:B-1----:R1:W4:Y:S02]  /*9440*/  SYNCS.PHASECHK.TRANS64.TRYWAIT P0, [R0+URZ+0x70], R2 ;  /* 0x00007002000075a7 */ /* 0x00232400080011ff */
[----:B----4-:R-:W-:Y:S05]  /*9450*/  @!P0 NANOSLEEP.SYNCS 0x989680 ;  /* 0x009896800000895d */ /* 0x010fea0003900000 */
[----:B------:R-:W4:Y:S02]  /*9460*/  @!P0 SYNCS.PHASECHK.TRANS64 P0, [R0+URZ+0x70], R2 ;  /* 0x00007002000085a7 */ /* 0x000f2400080010ff */
[----:B----4-:R-:W-:Y:S05]  /*9470*/  @!P0 BRA `(.L_x_183) ;  /* 0xfffffffc00f08947 */ /* 0x010fea000383ffff */
[----:B------:R-:W-:Y:S05]  /*9480*/  BRA `(.L_x_184) ;  /* 0xffffffbc00f87947 */ /* 0x000fea000383ffff */
.L_x_94:
[----:B-1----:R1:W2:Y:S02]  /*9490*/  SYNCS.PHASECHK.TRANS64.TRYWAIT P0, [R3+URZ+0x90], R0 ;  /* 0x00009000030075a7 */ /* 0x0022a400080011ff */
[----:B--2---:R-:W-:Y:S05]  /*94a0*/  @!P0 NANOSLEEP.SYNCS 0x989680 ;  /* 0x009896800000895d */ /* 0x004fea0003900000 */
[----:B------:R-:W2:Y:S02]  /*94b0*/  @!P0 SYNCS.PHASECHK.TRANS64 P0, [R3+URZ+0x90], R0 ;  /* 0x00009000030085a7 */ /* 0x000ea400080010ff */
[----:B--2---:R-:W-:Y:S05]  /*94c0*/  @!P0 BRA `(.L_x_94) ;  /* 0xfffffffc00f08947 */ /* 0x004fea000383ffff */
[----:B------:R-:W-:Y:S05]  /*94d0*/  BRA `(.L_x_185) ;  /* 0xffffffc000c87947 */ /* 0x000fea000383ffff */
.L_x_105:
[----:B-1----:R-:W-:Y:S04]  /*94e0*/  MOV R0, UR44 ;  /* 0x0000002c00007c02 */ /* 0x002fe80008000f00 */
[----:B------:R1:W2:Y:S03]  /*94f0*/  SYNCS.PHASECHK.TRANS64.TRYWAIT P1, [R0+URZ+0x40], R3 ;  /* 0x00004003000075a7 */ /* 0x0002a600080211ff */
[----:B--2---:R-:W-:Y:S05]  /*9500*/  @!P1 NANOSLEEP.SYNCS 0x989680 ;  /* 0x009896800000995d */ /* 0x004fea0003900000 */
[----:B------:R-:W2:Y:S02]  /*9510*/  @!P1 SYNCS.PHASECHK.TRANS64 P1, [R0+URZ+0x40], R3 ;  /* 0x00004003000095a7 */ /* 0x000ea400080210ff */
[----:B--2---:R-:W-:Y:S05]  /*9520*/  @!P1 BRA `(.L_x_105) ;  /* 0xfffffffc00ec9947 */ /* 0x004fea000383ffff */
[----:B------:R-:W-:Y:S05]  /*9530*/  BRA `(.L_x_104) ;  /* 0xffffffd000387947 */ /* 0x000fea000383ffff */
.L_x_107:
[----:B-1----:R1:W3:Y:S02]  /*9540*/  SYNCS.PHASECHK.TRANS64.TRYWAIT P0, [R26+URZ+0xb0], R2 ;  /* 0x0000b0021a0075a7 */ /* 0x0022e400080011ff */
[----:B---3--:R-:W-:Y:S05]  /*9550*/  @!P0 NANOSLEEP.SYNCS 0x989680 ;  /* 0x009896800000895d */ /* 0x008fea0003900000 */
[----:B------:R-:W3:Y:S02]  /*9560*/  @!P0 SYNCS.PHASECHK.TRANS64 P0, [R26+URZ+0xb0], R2 ;  /* 0x0000b0021a0085a7 */ /* 0x000ee400080010ff */
[----:B---3--:R-:W-:Y:S05]  /*9570*/  @!P0 BRA `(.L_x_107) ;  /* 0xfffffffc00f08947 */ /* 0x008fea000383ffff */
[----:B------:R-:W-:Y:S05]  /*9580*/  BRA `(.L_x_106) ;  /* 0xffffffd0005c7947 */ /* 0x000fea000383ffff */
.L_x_116:
[----:B---3--:R3:W4:Y:S02]  /*9590*/  SYNCS.PHASECHK.TRANS64.TRYWAIT P0, [R2+URZ+0x40], R0 ;  /* 0x00004000020075a7 */ /* 0x00872400080011ff */
[----:B----4-:R-:W-:Y:S05]  /*95a0*/  @!P0 NANOSLEEP.SYNCS 0x989680 ;  /* 0x009896800000895d */ /* 0x010fea0003900000 */
[----:B------:R-:W4:Y:S02]  /*95b0*/  @!P0 SYNCS.PHASECHK.TRANS64 P0, [R2+URZ+0x40], R0 ;  /* 0x00004000020085a7 */ /* 0x000f2400080010ff */
[----:B----4-:R-:W-:Y:S05]  /*95c0*/  @!P0 BRA `(.L_x_116) ;  /* 0xfffffffc00f08947 */ /* 0x010fea000383ffff */
[----:B------:R-:W-:Y:S05]  /*95d0*/  BRA `(.L_x_115) ;  /* 0xffffffd800487947 */ /* 0x000fea000383ffff */
.L_x_124:
[----:B---3--:R3:W4:Y:S02]  /*95e0*/  SYNCS.PHASECHK.TRANS64.TRYWAIT P0, [R2+URZ+0x40], R4 ;  /* 0x00004004020075a7 */ /* 0x00872400080011ff */
[----:B----4-:R-:W-:Y:S05]  /*95f0*/  @!P0 NANOSLEEP.SYNCS 0x989680 ;  /* 0x009896800000895d */ /* 0x010fea0003900000 */
[----:B------:R-:W4:Y:S02]  /*9600*/  @!P0 SYNCS.PHASECHK.TRANS64 P0, [R2+URZ+0x40], R4 ;  /* 0x00004004020085a7 */ /* 0x000f2400080010ff */
[----:B----4-:R-:W-:Y:S05]  /*9610*/  @!P0 BRA `(.L_x_124) ;  /* 0xfffffffc00f08947 */ /* 0x010fea000383ffff */
[----:B------:R-:W-:Y:S05]  /*9620*/  BRA `(.L_x_123) ;  /* 0xffffffe000587947 */ /* 0x000fea000383ffff */
.L_x_132:
[----:B---3--:R3:W4:Y:S02]  /*9630*/  SYNCS.PHASECHK.TRANS64.TRYWAIT P0, [R3+URZ+0x40], R0 ;  /* 0x00004000030075a7 */ /* 0x00872400080011ff */
[----:B----4-:R-:W-:Y:S05]  /*9640*/  @!P0 NANOSLEEP.SYNCS 0x989680 ;  /* 0x009896800000895d */ /* 0x010fea0003900000 */
[----:B------:R-:W4:Y:S02]  /*9650*/  @!P0 SYNCS.PHASECHK.TRANS64 P0, [R3+URZ+0x40], R0 ;  /* 0x00004000030085a7 */ /* 0x000f2400080010ff */
[----:B----4-:R-:W-:Y:S05]  /*9660*/  @!P0 BRA `(.L_x_132) ;  /* 0xfffffffc00f08947 */ /* 0x010fea000383ffff */
[----:B------:R-:W-:Y:S05]  /*9670*/  BRA `(.L_x_131) ;  /* 0xffffffe800687947 */ /* 0x000fea000383ffff */
        .weak           $__internal_0_$__cuda_sm10x_tcgen05_guardrail_trap_col_being_dealloced_not_returned_by_alloc
        .type           $__internal_0_$__cuda_sm10x_tcgen05_guardrail_trap_col_being_dealloced_not_returned_by_alloc,@function
        .size           $__internal_0_$__cuda_sm10x_tcgen05_guardrail_trap_col_being_dealloced_not_returned_by_alloc,($__internal_1_$__cuda_sm10x_tcgen05_guardrail_trap_phase_invalid_during_alloc - $__internal_0_$__cuda_sm10x_tcgen05_guardrail_trap_col_being_dealloced_not_returned_by_alloc)
$__internal_0_$__cuda_sm10x_tcgen05_guardrail_trap_col_being_dealloced_not_returned_by_alloc:
[----:B------:R-:W-:Y:S05]  /*9680*/  BPT.TRAP 0x1 ;  /* 0x000000040000795c */ /* 0x000fea0000300000 */
[----:B------:R-:W-:-:S04]  /*9690*/  HFMA2 R3, -RZ, RZ, 0, 0 ;  /* 0x00000000ff037431 */ /* 0x000fc800000001ff */
[----:B------:R-:W-:Y:S05]  /*96a0*/  RET.REL.NODEC R2 `(_ZN7cutlass13device_kernelINS_4gemm6kernel13GemmUniversalIN4cute5tupleIJiiiiEEENS1_10collective13CollectiveMmaINS1_35MainloopSm100TmaUmmaWarpSpecializedILi4ELi2ELi4ENS5_IJNS4_1CILi2EEESB_NSA_ILi1EEEEEEEENS5_IJNSA_ILi64EEENSA_ILi128EEESG_EEENS_6half_tENS5_IJlSC_lEEESI_SJ_NS4_8TiledMMAINS4_8MMA_AtomIJNS4_20SM100_MMA_F16BF16_SSISI_SI_fLi64ELi128ELNS4_4UMMA5MajorE0ELSO_0ELNSN_7ScaleInE0ELSP_0EEEEEENS4_6LayoutINS5_IJSC_SC_SC_EEENS5_IJNSA_ILi0EEESU_SU_EEEEENS5_IJNS4_10UnderscoreESX_SX_EEEEENS4_23SM90_TMA_LOAD_MULTICASTENS4_14ComposedLayoutINS4_7SwizzleILi3ELi4ELi3EEENS4_18smem_ptr_flag_bitsILi16EEENSS_INS5_IJNSA_ILi8EEESF_EEENS5_IJSF_SC_EEEEEEEvNS4_8identityES10_S1A_vS1B_EENS_8epilogue10collective18CollectiveEpilogueINS1D_23Sm100TmaWarpSpecializedILi4ELi2ELi16ELb1ELb0EEEJSH_NS5_IJNSS_ISF_SC_EENSS_INSA_ILi32EEESC_EEEEESI_SJ_SI_SJ_NS1D_6fusion15FusionCallbacksIS1H_NS1M_17LinearCombinationISI_fSI_fLNS_15FloatRoundStyleE2EEESH_S1L_JEEENS4_5SM1004TMEM4LOAD26SM100_TMEM_LOAD_16dp256b4xENS4_13SM90_TMA_LOADENS11_INS12_ILi2ELi4ELi3EEES15_NSS_INS5_IJS16_S1J_EEENS5_IJS1J_SC_EEEEEEENS4_17SM75_U32x4_LDSM_NENS4_14SM90_TMA_STOREES21_NS4_17SM90_U32x4_STSM_NENS4_39AutoVectorizingCopyWithAssumedAlignmentILi128EEEEEEvvEEEEvNT_6ParamsE) ;  /* 0xffffff6802547950 */ /* 0x000fea0003c3ffff */
        .weak           $__internal_1_$__cuda_sm10x_tcgen05_guardrail_trap_phase_invalid_during_alloc
        .type           $__internal_1_$__cuda_sm10x_tcgen05_guardrail_trap_phase_invalid_during_alloc,@function
        .size           $__internal_1_$__cuda_sm10x_tcgen05_guardrail_trap_phase_invalid_during_alloc,($__internal_2_$__cuda_sm10x_tcgen05_guardrail_trap_unallocated_columns_being_dealloced - $__internal_1_$__cuda_sm10x_tcgen05_guardrail_trap_phase_invalid_during_alloc)
$__internal_1_$__cuda_sm10x_tcgen05_guardrail_trap_phase_invalid_during_alloc:
[----:B------:R-:W-:Y:S05]  /*96b0*/  BPT.TRAP 0x1 ;  /* 0x000000040000795c */ /* 0x000fea0000300000 */
[----:B------:R-:W-:-:S04]  /*96c0*/  MOV R5, 0x0 ;  /* 0x0000000000057802 */ /* 0x000fc80000000f00 */
[----:B------:R-:W-:Y:S05]  /*96d0*/  RET.REL.NODEC R4 `(_ZN7cutlass13device_kernelINS_4gemm6kernel13GemmUniversalIN4cute5tupleIJiiiiEEENS1_10collective13CollectiveMmaINS1_35MainloopSm100TmaUmmaWarpSpecializedILi4ELi2ELi4ENS5_IJNS4_1CILi2EEESB_NSA_ILi1EEEEEEEENS5_IJNSA_ILi64EEENSA_ILi128EEESG_EEENS_6half_tENS5_IJlSC_lEEESI_SJ_NS4_8TiledMMAINS4_8MMA_AtomIJNS4_20SM100_MMA_F16BF16_SSISI_SI_fLi64ELi128ELNS4_4UMMA5MajorE0ELSO_0ELNSN_7ScaleInE0ELSP_0EEEEEENS4_6LayoutINS5_IJSC_SC_SC_EEENS5_IJNSA_ILi0EEESU_SU_EEEEENS5_IJNS4_10UnderscoreESX_SX_EEEEENS4_23SM90_TMA_LOAD_MULTICASTENS4_14ComposedLayoutINS4_7SwizzleILi3ELi4ELi3EEENS4_18smem_ptr_flag_bitsILi16EEENSS_INS5_IJNSA_ILi8EEESF_EEENS5_IJSF_SC_EEEEEEEvNS4_8identityES10_S1A_vS1B_EENS_8epilogue10collective18CollectiveEpilogueINS1D_23Sm100TmaWarpSpecializedILi4ELi2ELi16ELb1ELb0EEEJSH_NS5_IJNSS_ISF_SC_EENSS_INSA_ILi32EEESC_EEEEESI_SJ_SI_SJ_NS1D_6fusion15FusionCallbacksIS1H_NS1M_17LinearCombinationISI_fSI_fLNS_15FloatRoundStyleE2EEESH_S1L_JEEENS4_5SM1004TMEM4LOAD26SM100_TMEM_LOAD_16dp256b4xENS4_13SM90_TMA_LOADENS11_INS12_ILi2ELi4ELi3EEES15_NSS_INS5_IJS16_S1J_EEENS5_IJS1J_SC_EEEEEEENS4_17SM75_U32x4_LDSM_NENS4_14SM90_TMA_STOREES21_NS4_17SM90_U32x4_STSM_NENS4_39AutoVectorizingCopyWithAssumedAlignmentILi128EEEEEEvvEEEEvNT_6ParamsE) ;  /* 0xffffff6804487950 */ /* 0x000fea0003c3ffff */
        .weak           $__internal_2_$__cuda_sm10x_tcgen05_guardrail_trap_unallocated_columns_being_dealloced
        .type           $__internal_2_$__cuda_sm10x_tcgen05_guardrail_trap_unallocated_columns_being_dealloced,@function
        .size           $__internal_2_$__cuda_sm10x_tcgen05_guardrail_trap_unallocated_columns_being_dealloced,(.L_x_187 - $__internal_2_$__cuda_sm10x_tcgen05_guardrail_trap_unallocated_columns_being_dealloced)
$__internal_2_$__cuda_sm10x_tcgen05_guardrail_trap_unallocated_columns_being_dealloced:
[----:B------:R-:W-:Y:S05]  /*96e0*/  BPT.TRAP 0x1 ;  /* 0x000000040000795c */ /* 0x000fea0000300000 */
[----:B------:R-:W-:-:S04]  /*96f0*/  HFMA2 R3, -RZ, RZ, 0, 0 ;  /* 0x00000000ff037431 */ /* 0x000fc800000001ff */
[----:B------:R-:W-:Y:S05]  /*9700*/  RET.REL.NODEC R2 `(_ZN7cutlass13device_kernelINS_4gemm6kernel13GemmUniversalIN4cute5tupleIJiiiiEEENS1_10collective13CollectiveMmaINS1_35MainloopSm100TmaUmmaWarpSpecializedILi4ELi2ELi4ENS5_IJNS4_1CILi2EEESB_NSA_ILi1EEEEEEEENS5_IJNSA_ILi64EEENSA_ILi128EEESG_EEENS_6half_tENS5_IJlSC_lEEESI_SJ_NS4_8TiledMMAINS4_8MMA_AtomIJNS4_20SM100_MMA_F16BF16_SSISI_SI_fLi64ELi128ELNS4_4UMMA5MajorE0ELSO_0ELNSN_7ScaleInE0ELSP_0EEEEEENS4_6LayoutINS5_IJSC_SC_SC_EEENS5_IJNSA_ILi0EEESU_SU_EEEEENS5_IJNS4_10UnderscoreESX_SX_EEEEENS4_23SM90_TMA_LOAD_MULTICASTENS4_14ComposedLayoutINS4_7SwizzleILi3ELi4ELi3EEENS4_18smem_ptr_flag_bitsILi16EEENSS_INS5_IJNSA_ILi8EEESF_EEENS5_IJSF_SC_EEEEEEEvNS4_8identityES10_S1A_vS1B_EENS_8epilogue10collective18CollectiveEpilogueINS1D_23Sm100TmaWarpSpecializedILi4ELi2ELi16ELb1ELb0EEEJSH_NS5_IJNSS_ISF_SC_EENSS_INSA_ILi32EEESC_EEEEESI_SJ_SI_SJ_NS1D_6fusion15FusionCallbacksIS1H_NS1M_17LinearCombinationISI_fSI_fLNS_15FloatRoundStyleE2EEESH_S1L_JEEENS4_5SM1004TMEM4LOAD26SM100_TMEM_LOAD_16dp256b4xENS4_13SM90_TMA_LOADENS11_INS12_ILi2ELi4ELi3EEES15_NSS_INS5_IJS16_S1J_EEENS5_IJS1J_SC_EEEEEEENS4_17SM75_U32x4_LDSM_NENS4_14SM90_TMA_STOREES21_NS4_17SM90_U32x4_STSM_NENS4_39AutoVectorizingCopyWithAssumedAlignmentILi128EEEEEEvvEEEEvNT_6ParamsE) ;  /* 0xffffff68023c7950 */ /* 0x000fea0003c3ffff */
.L_x_186:
[----:B------:R-:W-:-:S00]  /*9710*/  BRA `(.L_x_186) ;  /* 0xfffffffc00fc7947 */ /* 0x000fc0000383ffff */
[----:B------:R-:W-:-:S00]  /*9720*/  NOP ;  /* 0x0000000000007918 */ /* 0x000fc00000000000 */
        /* <DEDUP_REMOVED lines=13> */
.L_x_187:


//--------------------- .nv.global.init           --------------------------
	.section	.nv.global.init,"aw",@progbits
.nv.global.init:
	.type		$str$27,@object
	.size		$str$27,($str$28 - $str$27)
$str$27:
        /*0000*/ 	.byte	0x28, 0x61, 0x64, 0x64, 0x72, 0x65, 0x73, 0x73, 0x20, 0x26, 0x20, 0x6d, 0x61, 0x73, 0x6b, 0x29
        /*0010*/ 	.byte	0x20, 0x3d, 0x3d, 0x20, 0x30, 0x00
	.type		$str$28,@object
	.size		$str$28,($str$26 - $str$28)
$str$28:
        /*0016*/ 	.byte	0x2f, 0x74, 0x6d, 0x70, 0x2f, 0x63, 0x75, 0x74, 0x6c, 0x61, 0x73, 0x73, 0x5f, 0x73, 0x77, 0x65
        /*0026*/ 	.byte	0x65, 0x70, 0x5f, 0x73, 0x72, 0x63, 0x2f, 0x69, 0x6e, 0x63, 0x6c, 0x75, 0x64, 0x65, 0x2f, 0x63
        /*0036*/ 	.byte	0x75, 0x74, 0x65, 0x2f, 0x70, 0x6f, 0x69, 0x6e, 0x74, 0x65, 0x72, 0x5f, 0x66, 0x6c, 0x61, 0x67
        /*0046*/ 	.byte	0x67, 0x65, 0x64, 0x2e, 0x68, 0x70, 0x70, 0x00
	.type		$str$26,@object
	.size		$str$26,($str$25 - $str$26)
$str$26:
        /*004e*/ 	.byte	0x2f, 0x74, 0x6d, 0x70, 0x2f, 0x63, 0x75, 0x74, 0x6c, 0x61, 0x73, 0x73, 0x5f, 0x73, 0x77, 0x65
        /*005e*/ 	.byte	0x65, 0x70, 0x5f, 0x73, 0x72, 0x63, 0x2f, 0x69, 0x6e, 0x63, 0x6c, 0x75, 0x64, 0x65, 0x2f, 0x63
        /*006e*/ 	.byte	0x75, 0x74, 0x65, 0x2f, 0x61, 0x74, 0x6f, 0x6d, 0x2f, 0x63, 0x6f, 0x70, 0x79, 0x5f, 0x74, 0x72
        /*007e*/ 	.byte	0x61, 0x69, 0x74, 0x73, 0x5f, 0x73, 0x6d, 0x31, 0x30, 0x30, 0x2e, 0x68, 0x70, 0x70, 0x00
	.type		$str$25,@object
	.size		$str$25,(__unnamed_1 - $str$25)
$str$25:
        /*008d*/ 	.byte	0x28, 0x28, 0x75, 0x69, 0x6e, 0x74, 0x33, 0x32, 0x5f, 0x74, 0x28, 0x74, 0x68, 0x72, 0x65, 0x61
        /*009d*/ 	.byte	0x64, 0x49, 0x64, 0x78, 0x2e, 0x78, 0x29, 0x20, 0x2f, 0x20, 0x33, 0x32, 0x29, 0x20, 0x25, 0x20
        /*00ad*/ 	.byte	0x34, 0x29, 0x20, 0x3d, 0x3d, 0x20, 0x28, 0x28, 0x28, 0x74, 0x6d, 0x65, 0x6d, 0x5f, 0x61, 0x64
        /*00bd*/ 	.byte	0x64, 0x72, 0x20, 0x3e, 0x3e, 0x20, 0x31, 0x36, 0x29, 0x20, 0x2f, 0x20, 0x33, 0x32, 0x29, 0x20
        /*00cd*/ 	.byte	0x25, 0x20, 0x34, 0x29, 0x00
	.type		__unnamed_1,@object
	.size		__unnamed_1,(__unnamed_2 - __unnamed_1)
__unnamed_1:
        /*00d2*/ 	.byte	0x61, 0x75, 0x74, 0x6f, 0x20, 0x63, 0x75, 0x74, 0x65, 0x3a, 0x3a, 0x61, 0x73, 0x5f, 0x70, 0x6f
        /* <DEDUP_REMOVED lines=24> */
        /*0262*/ 	.byte	0x3e, 0x3e, 0x3e, 0x5d, 0x00
	.type		__unnamed_2,@object
	.size		__unnamed_2,(.L_2 - __unnamed_2)
__unnamed_2:
        /* <DEDUP_REMOVED lines=46> */
.L_2:


//--------------------- .nv.shared._ZN7cutlass13device_kernelINS_4gemm6kernel13GemmUniversalIN4cute5tupleIJiiiiEEENS1_10collective13CollectiveMmaINS1_35MainloopSm100TmaUmmaWarpSpecializedILi4ELi2ELi4ENS5_IJNS4_1CILi2EEESB_NSA_ILi1EEEEEEEENS5_IJNSA_ILi64EEENSA_ILi128EEESG_EEENS_6half_tENS5_IJlSC_lEEESI_SJ_NS4_8TiledMMAINS4_8MMA_AtomIJNS4_20SM100_MMA_F16BF16_SSISI_SI_fLi64ELi128ELNS4_4UMMA5MajorE0ELSO_0ELNSN_7ScaleInE0ELSP_0EEEEEENS4_6LayoutINS5_IJSC_SC_SC_EEENS5_IJNSA_ILi0EEESU_SU_EEEEENS5_IJNS4_10UnderscoreESX_SX_EEEEENS4_23SM90_TMA_LOAD_MULTICASTENS4_14ComposedLayoutINS4_7SwizzleILi3ELi4ELi3EEENS4_18smem_ptr_flag_bitsILi16EEENSS_INS5_IJNSA_ILi8EEESF_EEENS5_IJSF_SC_EEEEEEEvNS4_8identityES10_S1A_vS1B_EENS_8epilogue10collective18CollectiveEpilogueINS1D_23Sm100TmaWarpSpecializedILi4ELi2ELi16ELb1ELb0EEEJSH_NS5_IJNSS_ISF_SC_EENSS_INSA_ILi32EEESC_EEEEESI_SJ_SI_SJ_NS1D_6fusion15FusionCallbacksIS1H_NS1M_17LinearCombinationISI_fSI_fLNS_15FloatRoundStyleE2EEESH_S1L_JEEENS4_5SM1004TMEM4LOAD26SM100_TMEM_LOAD_16dp256b4xENS4_13SM90_TMA_LOADENS11_INS12_ILi2ELi4ELi3EEES15_NSS_INS5_IJS16_S1J_EEENS5_IJS1J_SC_EEEEEEENS4_17SM75_U32x4_LDSM_NENS4_14SM90_TMA_STOREES21_NS4_17SM90_U32x4_STSM_NENS4_39AutoVectorizingCopyWithAssumedAlignmentILi128EEEEEEvvEEEEvNT_6ParamsE --------------------------
	.section	.nv.shared._ZN7cutlass13device_kernelINS_4gemm6kernel13GemmUniversalIN4cute5tupleIJiiiiEEENS1_10collective13CollectiveMmaINS1_35MainloopSm100TmaUmmaWarpSpecializedILi4ELi2ELi4ENS5_IJNS4_1CILi2EEESB_NSA_ILi1EEEEEEEENS5_IJNSA_ILi64EEENSA_ILi128EEESG_EEENS_6half_tENS5_IJlSC_lEEESI_SJ_NS4_8TiledMMAINS4_8MMA_AtomIJNS4_20SM100_MMA_F16BF16_SSISI_SI_fLi64ELi128ELNS4_4UMMA5MajorE0ELSO_0ELNSN_7ScaleInE0ELSP_0EEEEEENS4_6LayoutINS5_IJSC_SC_SC_EEENS5_IJNSA_ILi0EEESU_SU_EEEEENS5_IJNS4_10UnderscoreESX_SX_EEEEENS4_23SM90_TMA_LOAD_MULTICASTENS4_14ComposedLayoutINS4_7SwizzleILi3ELi4ELi3EEENS4_18smem_ptr_flag_bitsILi16EEENSS_INS5_IJNSA_ILi8EEESF_EEENS5_IJSF_SC_EEEEEEEvNS4_8identityES10_S1A_vS1B_EENS_8epilogue10collective18CollectiveEpilogueINS1D_23Sm100TmaWarpSpecializedILi4ELi2ELi16ELb1ELb0EEEJSH_NS5_IJNSS_ISF_SC_EENSS_INSA_ILi32EEESC_EEEEESI_SJ_SI_SJ_NS1D_6fusion15FusionCallbacksIS1H_NS1M_17LinearCombinationISI_fSI_fLNS_15FloatRoundStyleE2EEESH_S1L_JEEENS4_5SM1004TMEM4LOAD26SM100_TMEM_LOAD_16dp256b4xENS4_13SM90_TMA_LOADENS11_INS12_ILi2ELi4ELi3EEES15_NSS_INS5_IJS16_S1J_EEENS5_IJS1J_SC_EEEEEEENS4_17SM75_U32x4_LDSM_NENS4_14SM90_TMA_STOREES21_NS4_17SM90_U32x4_STSM_NENS4_39AutoVectorizingCopyWithAssumedAlignmentILi128EEEEEEvvEEEEvNT_6ParamsE,"aw",@nobits
	.sectionflags	@""
	.align	16
	.zero		1024


//--------------------- .nv.shared.reserved.0     --------------------------
	.section	.nv.shared.reserved.0,"aw",@nobits
	.weak		__nv_reservedSMEM_offset_0_alias
	.size		__nv_reservedSMEM_offset_0_alias, 0, 64
	.other		__nv_reservedSMEM_offset_0_alias,@"STO_CUDA_RESERVED_SHARED STV_DEFAULT"
__nv_reservedSMEM_offset_0_alias:
	.zero		0
.nv.shared.reserved.0:
	.zero		64
	.weak		__nv_reservedSMEM_tcgen05_partition
	.type		__nv_reservedSMEM_tcgen05_partition,@object
	.size		__nv_reservedSMEM_tcgen05_partition,(.L_0 - __nv_reservedSMEM_tcgen05_partition)
__nv_reservedSMEM_tcgen05_partition:
	.zero		32
.L_0:


//--------------------- .nv.global                --------------------------
	.section	.nv.global,"aw",@nobits
.nv.global:
	.type		_ZN39_INTERNAL_632f9652_4_k_cu_99f1f35d_79614cute1_E,@object
	.size		_ZN39_INTERNAL_632f9652_4_k_cu_99f1f35d_79614cute1_E,(_ZN39_INTERNAL_632f9652_4_k_cu_99f1f35d_79614cuda3std3__45__cpo6cbeginE - _ZN39_INTERNAL_632f9652_4_k_cu_99f1f35d_79614cute1_E)
_ZN39_INTERNAL_632f9652_4_k_cu_99f1f35d_79614cute1_E:
	.zero		1
	.type		_ZN39_INTERNAL_632f9652_4_k_cu_99f1f35d_79614cuda3std3__45__cpo6cbeginE,@object
	.size		_ZN39_INTERNAL_632f9652_4_k_cu_99f1f35d_79614cuda3std3__45__cpo6cbeginE,(_ZN39_INTERNAL_632f9652_4_k_cu_99f1f35d_79614cuda3std3__48in_placeE - _ZN39_INTERNAL_632f9652_4_k_cu_99f1f35d_79614cuda3std3__45__cpo6cbeginE)
_ZN39_INTERNAL_632f9652_4_k_cu_99f1f35d_79614cuda3std3__45__cpo6cbeginE:
	.zero		1
	.type		_ZN39_INTERNAL_632f9652_4_k_cu_99f1f35d_79614cuda3std3__48in_placeE,@object
	.size		_ZN39_INTERNAL_632f9652_4_k_cu_99f1f35d_79614cuda3std3__48in_placeE,(_ZN39_INTERNAL_632f9652_4_k_cu_99f1f35d_79614cuda3std6ranges3__45__cpo9iter_moveE - _ZN39_INTERNAL_632f9652_4_k_cu_99f1f35d_79614cuda3std3__48in_placeE)
_ZN39_INTERNAL_632f9652_4_k_cu_99f1f35d_79614cuda3std3__48in_placeE:
	.zero		1
	.type		_ZN39_INTERNAL_632f9652_4_k_cu_99f1f35d_79614cuda3std6ranges3__45__cpo9iter_moveE,@object
	.size		_ZN39_INTERNAL_632f9652_4_k_cu_99f1f35d_79614cuda3std6ranges3__45__cpo9iter_moveE,(_ZN39_INTERNAL_632f9652_4_k_cu_99f1f35d_79614cuda3std3__45__cpo5beginE - _ZN39_INTERNAL_632f9652_4_k_cu_99f1f35d_79614cuda3std6ranges3__45__cpo9iter_moveE)
_ZN39_INTERNAL_632f9652_4_k_cu_99f1f35d_79614cuda3std6ranges3__45__cpo9iter_moveE:
	.zero		1
	.type		_ZN39_INTERNAL_632f9652_4_k_cu_99f1f35d_79614cuda3std3__45__cpo5beginE,@object
	.size		_ZN39_INTERNAL_632f9652_4_k_cu_99f1f35d_79614cuda3std3__45__cpo5beginE,(_ZN39_INTERNAL_632f9652_4_k_cu_99f1f35d_79614cuda3std3__441_GLOBAL__N__632f9652_4_k_cu_99f1f35d_79616ignoreE - _ZN39_INTERNAL_632f9652_4_k_cu_99f1f35d_79614cuda3std3__45__cpo5beginE)
_ZN39_INTERNAL_632f9652_4_k_cu_99f1f35d_79614cuda3std3__45__cpo5beginE:
	.zero		1
	.type		_ZN39_INTERNAL_632f9652_4_k_cu_99f1f35d_79614cuda3std3__441_GLOBAL__N__632f9652_4_k_cu_99f1f35d_79616ignoreE,@object
	.size		_ZN39_INTERNAL_632f9652_4_k_cu_99f1f35d_79614cuda3std3__441_GLOBAL__N__632f9652_4_k_cu_99f1f35d_79616ignoreE,(_ZN39_INTERNAL_632f9652_4_k_cu_99f1f35d_79614cute7productE - _ZN39_INTERNAL_632f9652_4_k_cu_99f1f35d_79614cuda3std3__441_GLOBAL__N__632f9652_4_k_cu_99f1f35d_79616ignoreE)
_ZN39_INTERNAL_632f9652_4_k_cu_99f1f35d_79614cuda3std3__441_GLOBAL__N__632f9652_4_k_cu_99f1f35d_79616ignoreE:
	.zero		1
	.type		_ZN39_INTERNAL_632f9652_4_k_cu_99f1f35d_79614cute7productE,@object
	.size		_ZN39_INTERNAL_632f9652_4_k_cu_99f1f35d_79614cute7productE,(_ZN39_INTERNAL_632f9652_4_k_cu_99f1f35d_79614cuda3std3__45__cpo3endE - _ZN39_INTERNAL_632f9652_4_k_cu_99f1f35d_79614cute7productE)
_ZN39_INTERNAL_632f9652_4_k_cu_99f1f35d_79614cute7productE:
	.zero		1
	.type		_ZN39_INTERNAL_632f9652_4_k_cu_99f1f35d_79614cuda3std3__45__cpo3endE,@object
	.size		_ZN39_INTERNAL_632f9652_4_k_cu_99f1f35d_79614cuda3std3__45__cpo3endE,(_ZN39_INTERNAL_632f9652_4_k_cu_99f1f35d_79614cuda3std3__419piecewise_constructE - _ZN39_INTERNAL_632f9652_4_k_cu_99f1f35d_79614cuda3std3__45__cpo3endE)
_ZN39_INTERNAL_632f9652_4_k_cu_99f1f35d_79614cuda3std3__45__cpo3endE:
	.zero		1
	.type		_ZN39_INTERNAL_632f9652_4_k_cu_99f1f35d_79614cuda3std3__419piecewise_constructE,@object
	.size		_ZN39_INTERNAL_632f9652_4_k_cu_99f1f35d_79614cuda3std3__419piecewise_constructE,(_ZN39_INTERNAL_632f9652_4_k_cu_99f1f35d_79614cuda3std3__45__cpo4cendE - _ZN39_INTERNAL_632f9652_4_k_cu_99f1f35d_79614cuda3std3__419piecewise_constructE)
_ZN39_INTERNAL_632f9652_4_k_cu_99f1f35d_79614cuda3std3__419piecewise_constructE:
	.zero		1
	.type		_ZN39_INTERNAL_632f9652_4_k_cu_99f1f35d_79614cuda3std3__45__cpo4cendE,@object
	.size		_ZN39_INTERNAL_632f9652_4_k_cu_99f1f35d_79614cuda3std3__45__cpo4cendE,(_ZN39_INTERNAL_632f9652_4_k_cu_99f1f35d_79614cuda3std6ranges3__45__cpo4swapE - _ZN39_INTERNAL_632f9652_4_k_cu_99f1f35d_79614cuda3std3__45__cpo4cendE)
_ZN39_INTERNAL_632f9652_4_k_cu_99f1f35d_79614cuda3std3__45__cpo4cendE:
	.zero		1
	.type		_ZN39_INTERNAL_632f9652_4_k_cu_99f1f35d_79614cuda3std6ranges3__45__cpo4swapE,@object
	.size		_ZN39_INTERNAL_632f9652_4_k_cu_99f1f35d_79614cuda3std6ranges3__45__cpo4swapE,(.L_10 - _ZN39_INTERNAL_632f9652_4_k_cu_99f1f35d_79614cuda3std6ranges3__45__cpo4swapE)
_ZN39_INTERNAL_632f9652_4_k_cu_99f1f35d_79614cuda3std6ranges3__45__cpo4swapE:
	.zero		1
.L_10:


//--------------------- .nv.constant0._ZN7cutlass13device_kernelINS_4gemm6kernel13GemmUniversalIN4cute5tupleIJiiiiEEENS1_10collective13CollectiveMmaINS1_35MainloopSm100TmaUmmaWarpSpecializedILi4ELi2ELi4ENS5_IJNS4_1CILi2EEESB_NSA_ILi1EEEEEEEENS5_IJNSA_ILi64EEENSA_ILi128EEESG_EEENS_6half_tENS5_IJlSC_lEEESI_SJ_NS4_8TiledMMAINS4_8MMA_AtomIJNS4_20SM100_MMA_F16BF16_SSISI_SI_fLi64ELi128ELNS4_4UMMA5MajorE0ELSO_0ELNSN_7ScaleInE0ELSP_0EEEEEENS4_6LayoutINS5_IJSC_SC_SC_EEENS5_IJNSA_ILi0EEESU_SU_EEEEENS5_IJNS4_10UnderscoreESX_SX_EEEEENS4_23SM90_TMA_LOAD_MULTICASTENS4_14ComposedLayoutINS4_7SwizzleILi3ELi4ELi3EEENS4_18smem_ptr_flag_bitsILi16EEENSS_INS5_IJNSA_ILi8EEESF_EEENS5_IJSF_SC_EEEEEEEvNS4_8identityES10_S1A_vS1B_EENS_8epilogue10collective18CollectiveEpilogueINS1D_23Sm100TmaWarpSpecializedILi4ELi2ELi16ELb1ELb0EEEJSH_NS5_IJNSS_ISF_SC_EENSS_INSA_ILi32EEESC_EEEEESI_SJ_SI_SJ_NS1D_6fusion15FusionCallbacksIS1H_NS1M_17LinearCombinationISI_fSI_fLNS_15FloatRoundStyleE2EEESH_S1L_JEEENS4_5SM1004TMEM4LOAD26SM100_TMEM_LOAD_16dp256b4xENS4_13SM90_TMA_LOADENS11_INS12_ILi2ELi4ELi3EEES15_NSS_INS5_IJS16_S1J_EEENS5_IJS1J_SC_EEEEEEENS4_17SM75_U32x4_LDSM_NENS4_14SM90_TMA_STOREES21_NS4_17SM90_U32x4_STSM_NENS4_39AutoVectorizingCopyWithAssumedAlignmentILi128EEEEEEvvEEEEvNT_6ParamsE --------------------------
	.section	.nv.constant0._ZN7cutlass13device_kernelINS_4gemm6kernel13GemmUniversalIN4cute5tupleIJiiiiEEENS1_10collective13CollectiveMmaINS1_35MainloopSm100TmaUmmaWarpSpecializedILi4ELi2ELi4ENS5_IJNS4_1CILi2EEESB_NSA_ILi1EEEEEEEENS5_IJNSA_ILi64EEENSA_ILi128EEESG_EEENS_6half_tENS5_IJlSC_lEEESI_SJ_NS4_8TiledMMAINS4_8MMA_AtomIJNS4_20SM100_MMA_F16BF16_SSISI_SI_fLi64ELi128ELNS4_4UMMA5MajorE0ELSO_0ELNSN_7ScaleInE0ELSP_0EEEEEENS4_6LayoutINS5_IJSC_SC_SC_EEENS5_IJNSA_ILi0EEESU_SU_EEEEENS5_IJNS4_10UnderscoreESX_SX_EEEEENS4_23SM90_TMA_LOAD_MULTICASTENS4_14ComposedLayoutINS4_7SwizzleILi3ELi4ELi3EEENS4_18smem_ptr_flag_bitsILi16EEENSS_INS5_IJNSA_ILi8EEESF_EEENS5_IJSF_SC_EEEEEEEvNS4_8identityES10_S1A_vS1B_EENS_8epilogue10collective18CollectiveEpilogueINS1D_23Sm100TmaWarpSpecializedILi4ELi2ELi16ELb1ELb0EEEJSH_NS5_IJNSS_ISF_SC_EENSS_INSA_ILi32EEESC_EEEEESI_SJ_SI_SJ_NS1D_6fusion15FusionCallbacksIS1H_NS1M_17LinearCombinationISI_fSI_fLNS_15FloatRoundStyleE2EEESH_S1L_JEEENS4_5SM1004TMEM4LOAD26SM100_TMEM_LOAD_16dp256b4xENS4_13SM90_TMA_LOADENS11_INS12_ILi2ELi4ELi3EEES15_NSS_INS5_IJS16_S1J_EEENS5_IJS1J_SC_EEEEEEENS4_17SM75_U32x4_LDSM_NENS4_14SM90_TMA_STOREES21_NS4_17SM90_U32x4_STSM_NENS4_39AutoVectorizingCopyWithAssumedAlignmentILi128EEEEEEvvEEEEvNT_6ParamsE,"a",@progbits
	.sectionflags	@""
	.align	4
.nv.constant0._ZN7cutlass13device_kernelINS_4gemm6kernel13GemmUniversalIN4cute5tupleIJiiiiEEENS1_10collective13CollectiveMmaINS1_35MainloopSm100TmaUmmaWarpSpecializedILi4ELi2ELi4ENS5_IJNS4_1CILi2EEESB_NSA_ILi1EEEEEEEENS5_IJNSA_ILi64EEENSA_ILi128EEESG_EEENS_6half_tENS5_IJlSC_lEEESI_SJ_NS4_8TiledMMAINS4_8MMA_AtomIJNS4_20SM100_MMA_F16BF16_SSISI_SI_fLi64ELi128ELNS4_4UMMA5MajorE0ELSO_0ELNSN_7ScaleInE0ELSP_0EEEEEENS4_6LayoutINS5_IJSC_SC_SC_EEENS5_IJNSA_ILi0EEESU_SU_EEEEENS5_IJNS4_10UnderscoreESX_SX_EEEEENS4_23SM90_TMA_LOAD_MULTICASTENS4_14ComposedLayoutINS4_7SwizzleILi3ELi4ELi3EEENS4_18smem_ptr_flag_bitsILi16EEENSS_INS5_IJNSA_ILi8EEESF_EEENS5_IJSF_SC_EEEEEEEvNS4_8identityES10_S1A_vS1B_EENS_8epilogue10collective18CollectiveEpilogueINS1D_23Sm100TmaWarpSpecializedILi4ELi2ELi16ELb1ELb0EEEJSH_NS5_IJNSS_ISF_SC_EENSS_INSA_ILi32EEESC_EEEEESI_SJ_SI_SJ_NS1D_6fusion15FusionCallbacksIS1H_NS1M_17LinearCombinationISI_fSI_fLNS_15FloatRoundStyleE2EEESH_S1L_JEEENS4_5SM1004TMEM4LOAD26SM100_TMEM_LOAD_16dp256b4xENS4_13SM90_TMA_LOADENS11_INS12_ILi2ELi4ELi3EEES15_NSS_INS5_IJS16_S1J_EEENS5_IJS1J_SC_EEEEEEENS4_17SM75_U32x4_LDSM_NENS4_14SM90_TMA_STOREES21_NS4_17SM90_U32x4_STSM_NENS4_39AutoVectorizingCopyWithAssumedAlignmentILi128EEEEEEvvEEEEvNT_6ParamsE:
	.zero		2944


//--------------------- SYMBOLS --------------------------

	.type		.nv.reservedSmem.offset0,@object
	.size		.nv.reservedSmem.offset0,0x4
	.type		.nv.reservedSmem.cap,@object
	.size		.nv.reservedSmem.cap,0x4
	.type		__assertfail,@function
